//
// Generated by NVIDIA NVVM Compiler
//
// Compiler Build ID: CL-36424714
// Cuda compilation tools, release 13.0, V13.0.88
// Based on NVVM 20.0.0
//

.version 9.0
.target sm_100
.address_size 64

	// .globl	_Z14cudaRandomWalkiPfS_PiiiS_S_
.global .align 4 .b8 precalc_xorwow_matrix[102400];
.global .align 4 .b8 precalc_xorwow_offset_matrix[102400];
.global .align 4 .b8 mrg32k3aM1[2304];
.global .align 4 .b8 mrg32k3aM2[2304];
.global .align 4 .b8 mrg32k3aM1SubSeq[2016];
.global .align 4 .b8 mrg32k3aM2SubSeq[2016];
.global .align 4 .b8 mrg32k3aM1Seq[2304];
.global .align 4 .b8 mrg32k3aM2Seq[2304];
.const .align 8 .b8 __cr_lgamma_table[72];

.visible .entry _Z14cudaRandomWalkiPfS_PiiiS_S_(
	.param .u32 _Z14cudaRandomWalkiPfS_PiiiS_S__param_0,
	.param .u64 .ptr .align 1 _Z14cudaRandomWalkiPfS_PiiiS_S__param_1,
	.param .u64 .ptr .align 1 _Z14cudaRandomWalkiPfS_PiiiS_S__param_2,
	.param .u64 .ptr .align 1 _Z14cudaRandomWalkiPfS_PiiiS_S__param_3,
	.param .u32 _Z14cudaRandomWalkiPfS_PiiiS_S__param_4,
	.param .u32 _Z14cudaRandomWalkiPfS_PiiiS_S__param_5,
	.param .u64 .ptr .align 1 _Z14cudaRandomWalkiPfS_PiiiS_S__param_6,
	.param .u64 .ptr .align 1 _Z14cudaRandomWalkiPfS_PiiiS_S__param_7
)
{
	.local .align 8 .b8 	__local_depot0[48];
	.reg .b64 	%SP;
	.reg .b64 	%SPL;
	.reg .pred 	%p<85>;
	.reg .b32 	%r<1333>;
	.reg .b32 	%f<64>;
	.reg .b64 	%rd<43>;

	mov.u64 	%SPL, __local_depot0;
	ld.param.u32 	%r602, [_Z14cudaRandomWalkiPfS_PiiiS_S__param_0];
	ld.param.u64 	%rd17, [_Z14cudaRandomWalkiPfS_PiiiS_S__param_3];
	ld.param.u32 	%r600, [_Z14cudaRandomWalkiPfS_PiiiS_S__param_4];
	ld.param.u32 	%r601, [_Z14cudaRandomWalkiPfS_PiiiS_S__param_5];
	cvta.to.global.u64 	%rd1, %rd17;
	add.u64 	%rd2, %SPL, 0;
	mov.u32 	%r603, %ctaid.x;
	mov.u32 	%r604, %ntid.x;
	mov.u32 	%r605, %tid.x;
	mad.lo.s32 	%r606, %r603, %r604, %r605;
	cvt.s64.s32 	%rd3, %r606;
	xor.b32  	%r607, %r602, -1429050551;
	mul.lo.s32 	%r1, %r607, 1099087573;
	setp.gt.s32 	%p1, %r602, -1;
	selp.b32 	%r2, -644748465, -1947113066, %p1;
	add.s32 	%r608, %r2, %r1;
	add.s32 	%r1332, %r608, 6615241;
	add.s32 	%r1031, %r1, 123456789;
	st.local.v2.u32 	[%rd2], {%r1332, %r1031};
	xor.b32  	%r1030, %r1, 362436069;
	add.s32 	%r1029, %r2, 521288629;
	st.local.v2.u32 	[%rd2+8], {%r1030, %r1029};
	xor.b32  	%r1028, %r2, 88675123;
	add.s32 	%r1027, %r1, 5783321;
	st.local.v2.u32 	[%rd2+16], {%r1028, %r1027};
	setp.eq.s32 	%p2, %r606, 0;
	@%p2 bra 	$L__BB0_115;
	mov.b32 	%r1014, 0;
	mov.u64 	%rd42, %rd3;
$L__BB0_2:
	mov.u64 	%rd4, %rd42;
	and.b64  	%rd5, %rd4, 3;
	setp.eq.s64 	%p3, %rd5, 0;
	@%p3 bra 	$L__BB0_114;
	mul.wide.u32 	%rd19, %r1014, 3200;
	mov.u64 	%rd20, precalc_xorwow_matrix;
	add.s64 	%rd6, %rd20, %rd19;
	mov.b32 	%r1027, 0;
	mov.u32 	%r1028, %r1027;
	mov.u32 	%r1029, %r1027;
	mov.u32 	%r1030, %r1027;
	mov.u32 	%r1031, %r1027;
	mov.u32 	%r1020, %r1027;
$L__BB0_4:
	mul.wide.u32 	%rd21, %r1020, 4;
	add.s64 	%rd22, %rd2, %rd21;
	ld.local.u32 	%r21, [%rd22+4];
	shl.b32 	%r22, %r1020, 5;
	mov.b32 	%r1026, 0;
$L__BB0_5:
	.pragma "nounroll";
	shr.u32 	%r612, %r21, %r1026;
	and.b32  	%r613, %r612, 1;
	setp.eq.b32 	%p4, %r613, 1;
	not.pred 	%p5, %p4;
	add.s32 	%r614, %r22, %r1026;
	mul.lo.s32 	%r615, %r614, 5;
	mul.wide.u32 	%rd23, %r615, 4;
	add.s64 	%rd7, %rd6, %rd23;
	@%p5 bra 	$L__BB0_7;
	ld.global.u32 	%r616, [%rd7];
	xor.b32  	%r1031, %r1031, %r616;
	ld.global.u32 	%r617, [%rd7+4];
	xor.b32  	%r1030, %r1030, %r617;
	ld.global.u32 	%r618, [%rd7+8];
	xor.b32  	%r1029, %r1029, %r618;
	ld.global.u32 	%r619, [%rd7+12];
	xor.b32  	%r1028, %r1028, %r619;
	ld.global.u32 	%r620, [%rd7+16];
	xor.b32  	%r1027, %r1027, %r620;
$L__BB0_7:
	and.b32  	%r622, %r612, 2;
	setp.eq.s32 	%p6, %r622, 0;
	@%p6 bra 	$L__BB0_9;
	ld.global.u32 	%r623, [%rd7+20];
	xor.b32  	%r1031, %r1031, %r623;
	ld.global.u32 	%r624, [%rd7+24];
	xor.b32  	%r1030, %r1030, %r624;
	ld.global.u32 	%r625, [%rd7+28];
	xor.b32  	%r1029, %r1029, %r625;
	ld.global.u32 	%r626, [%rd7+32];
	xor.b32  	%r1028, %r1028, %r626;
	ld.global.u32 	%r627, [%rd7+36];
	xor.b32  	%r1027, %r1027, %r627;
$L__BB0_9:
	and.b32  	%r629, %r612, 4;
	setp.eq.s32 	%p7, %r629, 0;
	@%p7 bra 	$L__BB0_11;
	ld.global.u32 	%r630, [%rd7+40];
	xor.b32  	%r1031, %r1031, %r630;
	ld.global.u32 	%r631, [%rd7+44];
	xor.b32  	%r1030, %r1030, %r631;
	ld.global.u32 	%r632, [%rd7+48];
	xor.b32  	%r1029, %r1029, %r632;
	ld.global.u32 	%r633, [%rd7+52];
	xor.b32  	%r1028, %r1028, %r633;
	ld.global.u32 	%r634, [%rd7+56];
	xor.b32  	%r1027, %r1027, %r634;
$L__BB0_11:
	and.b32  	%r636, %r612, 8;
	setp.eq.s32 	%p8, %r636, 0;
	@%p8 bra 	$L__BB0_13;
	ld.global.u32 	%r637, [%rd7+60];
	xor.b32  	%r1031, %r1031, %r637;
	ld.global.u32 	%r638, [%rd7+64];
	xor.b32  	%r1030, %r1030, %r638;
	ld.global.u32 	%r639, [%rd7+68];
	xor.b32  	%r1029, %r1029, %r639;
	ld.global.u32 	%r640, [%rd7+72];
	xor.b32  	%r1028, %r1028, %r640;
	ld.global.u32 	%r641, [%rd7+76];
	xor.b32  	%r1027, %r1027, %r641;
$L__BB0_13:
	and.b32  	%r643, %r612, 16;
	setp.eq.s32 	%p9, %r643, 0;
	@%p9 bra 	$L__BB0_15;
	ld.global.u32 	%r644, [%rd7+80];
	xor.b32  	%r1031, %r1031, %r644;
	ld.global.u32 	%r645, [%rd7+84];
	xor.b32  	%r1030, %r1030, %r645;
	ld.global.u32 	%r646, [%rd7+88];
	xor.b32  	%r1029, %r1029, %r646;
	ld.global.u32 	%r647, [%rd7+92];
	xor.b32  	%r1028, %r1028, %r647;
	ld.global.u32 	%r648, [%rd7+96];
	xor.b32  	%r1027, %r1027, %r648;
$L__BB0_15:
	and.b32  	%r650, %r612, 32;
	setp.eq.s32 	%p10, %r650, 0;
	@%p10 bra 	$L__BB0_17;
	ld.global.u32 	%r651, [%rd7+100];
	xor.b32  	%r1031, %r1031, %r651;
	ld.global.u32 	%r652, [%rd7+104];
	xor.b32  	%r1030, %r1030, %r652;
	ld.global.u32 	%r653, [%rd7+108];
	xor.b32  	%r1029, %r1029, %r653;
	ld.global.u32 	%r654, [%rd7+112];
	xor.b32  	%r1028, %r1028, %r654;
	ld.global.u32 	%r655, [%rd7+116];
	xor.b32  	%r1027, %r1027, %r655;
$L__BB0_17:
	and.b32  	%r657, %r612, 64;
	setp.eq.s32 	%p11, %r657, 0;
	@%p11 bra 	$L__BB0_19;
	ld.global.u32 	%r658, [%rd7+120];
	xor.b32  	%r1031, %r1031, %r658;
	ld.global.u32 	%r659, [%rd7+124];
	xor.b32  	%r1030, %r1030, %r659;
	ld.global.u32 	%r660, [%rd7+128];
	xor.b32  	%r1029, %r1029, %r660;
	ld.global.u32 	%r661, [%rd7+132];
	xor.b32  	%r1028, %r1028, %r661;
	ld.global.u32 	%r662, [%rd7+136];
	xor.b32  	%r1027, %r1027, %r662;
$L__BB0_19:
	and.b32  	%r664, %r612, 128;
	setp.eq.s32 	%p12, %r664, 0;
	@%p12 bra 	$L__BB0_21;
	ld.global.u32 	%r665, [%rd7+140];
	xor.b32  	%r1031, %r1031, %r665;
	ld.global.u32 	%r666, [%rd7+144];
	xor.b32  	%r1030, %r1030, %r666;
	ld.global.u32 	%r667, [%rd7+148];
	xor.b32  	%r1029, %r1029, %r667;
	ld.global.u32 	%r668, [%rd7+152];
	xor.b32  	%r1028, %r1028, %r668;
	ld.global.u32 	%r669, [%rd7+156];
	xor.b32  	%r1027, %r1027, %r669;
$L__BB0_21:
	and.b32  	%r671, %r612, 256;
	setp.eq.s32 	%p13, %r671, 0;
	@%p13 bra 	$L__BB0_23;
	ld.global.u32 	%r672, [%rd7+160];
	xor.b32  	%r1031, %r1031, %r672;
	ld.global.u32 	%r673, [%rd7+164];
	xor.b32  	%r1030, %r1030, %r673;
	ld.global.u32 	%r674, [%rd7+168];
	xor.b32  	%r1029, %r1029, %r674;
	ld.global.u32 	%r675, [%rd7+172];
	xor.b32  	%r1028, %r1028, %r675;
	ld.global.u32 	%r676, [%rd7+176];
	xor.b32  	%r1027, %r1027, %r676;
$L__BB0_23:
	and.b32  	%r678, %r612, 512;
	setp.eq.s32 	%p14, %r678, 0;
	@%p14 bra 	$L__BB0_25;
	ld.global.u32 	%r679, [%rd7+180];
	xor.b32  	%r1031, %r1031, %r679;
	ld.global.u32 	%r680, [%rd7+184];
	xor.b32  	%r1030, %r1030, %r680;
	ld.global.u32 	%r681, [%rd7+188];
	xor.b32  	%r1029, %r1029, %r681;
	ld.global.u32 	%r682, [%rd7+192];
	xor.b32  	%r1028, %r1028, %r682;
	ld.global.u32 	%r683, [%rd7+196];
	xor.b32  	%r1027, %r1027, %r683;
$L__BB0_25:
	and.b32  	%r685, %r612, 1024;
	setp.eq.s32 	%p15, %r685, 0;
	@%p15 bra 	$L__BB0_27;
	ld.global.u32 	%r686, [%rd7+200];
	xor.b32  	%r1031, %r1031, %r686;
	ld.global.u32 	%r687, [%rd7+204];
	xor.b32  	%r1030, %r1030, %r687;
	ld.global.u32 	%r688, [%rd7+208];
	xor.b32  	%r1029, %r1029, %r688;
	ld.global.u32 	%r689, [%rd7+212];
	xor.b32  	%r1028, %r1028, %r689;
	ld.global.u32 	%r690, [%rd7+216];
	xor.b32  	%r1027, %r1027, %r690;
$L__BB0_27:
	and.b32  	%r692, %r612, 2048;
	setp.eq.s32 	%p16, %r692, 0;
	@%p16 bra 	$L__BB0_29;
	ld.global.u32 	%r693, [%rd7+220];
	xor.b32  	%r1031, %r1031, %r693;
	ld.global.u32 	%r694, [%rd7+224];
	xor.b32  	%r1030, %r1030, %r694;
	ld.global.u32 	%r695, [%rd7+228];
	xor.b32  	%r1029, %r1029, %r695;
	ld.global.u32 	%r696, [%rd7+232];
	xor.b32  	%r1028, %r1028, %r696;
	ld.global.u32 	%r697, [%rd7+236];
	xor.b32  	%r1027, %r1027, %r697;
$L__BB0_29:
	and.b32  	%r699, %r612, 4096;
	setp.eq.s32 	%p17, %r699, 0;
	@%p17 bra 	$L__BB0_31;
	ld.global.u32 	%r700, [%rd7+240];
	xor.b32  	%r1031, %r1031, %r700;
	ld.global.u32 	%r701, [%rd7+244];
	xor.b32  	%r1030, %r1030, %r701;
	ld.global.u32 	%r702, [%rd7+248];
	xor.b32  	%r1029, %r1029, %r702;
	ld.global.u32 	%r703, [%rd7+252];
	xor.b32  	%r1028, %r1028, %r703;
	ld.global.u32 	%r704, [%rd7+256];
	xor.b32  	%r1027, %r1027, %r704;
$L__BB0_31:
	and.b32  	%r706, %r612, 8192;
	setp.eq.s32 	%p18, %r706, 0;
	@%p18 bra 	$L__BB0_33;
	ld.global.u32 	%r707, [%rd7+260];
	xor.b32  	%r1031, %r1031, %r707;
	ld.global.u32 	%r708, [%rd7+264];
	xor.b32  	%r1030, %r1030, %r708;
	ld.global.u32 	%r709, [%rd7+268];
	xor.b32  	%r1029, %r1029, %r709;
	ld.global.u32 	%r710, [%rd7+272];
	xor.b32  	%r1028, %r1028, %r710;
	ld.global.u32 	%r711, [%rd7+276];
	xor.b32  	%r1027, %r1027, %r711;
$L__BB0_33:
	and.b32  	%r713, %r612, 16384;
	setp.eq.s32 	%p19, %r713, 0;
	@%p19 bra 	$L__BB0_35;
	ld.global.u32 	%r714, [%rd7+280];
	xor.b32  	%r1031, %r1031, %r714;
	ld.global.u32 	%r715, [%rd7+284];
	xor.b32  	%r1030, %r1030, %r715;
	ld.global.u32 	%r716, [%rd7+288];
	xor.b32  	%r1029, %r1029, %r716;
	ld.global.u32 	%r717, [%rd7+292];
	xor.b32  	%r1028, %r1028, %r717;
	ld.global.u32 	%r718, [%rd7+296];
	xor.b32  	%r1027, %r1027, %r718;
$L__BB0_35:
	and.b32  	%r720, %r612, 32768;
	setp.eq.s32 	%p20, %r720, 0;
	@%p20 bra 	$L__BB0_37;
	ld.global.u32 	%r721, [%rd7+300];
	xor.b32  	%r1031, %r1031, %r721;
	ld.global.u32 	%r722, [%rd7+304];
	xor.b32  	%r1030, %r1030, %r722;
	ld.global.u32 	%r723, [%rd7+308];
	xor.b32  	%r1029, %r1029, %r723;
	ld.global.u32 	%r724, [%rd7+312];
	xor.b32  	%r1028, %r1028, %r724;
	ld.global.u32 	%r725, [%rd7+316];
	xor.b32  	%r1027, %r1027, %r725;
$L__BB0_37:
	add.s32 	%r1026, %r1026, 16;
	setp.ne.s32 	%p21, %r1026, 32;
	@%p21 bra 	$L__BB0_5;
	mad.lo.s32 	%r726, %r1020, -31, %r22;
	add.s32 	%r1020, %r726, 1;
	setp.ne.s32 	%p22, %r1020, 5;
	@%p22 bra 	$L__BB0_4;
	st.local.u32 	[%rd2+4], %r1031;
	st.local.v2.u32 	[%rd2+8], {%r1030, %r1029};
	st.local.v2.u32 	[%rd2+16], {%r1028, %r1027};
	setp.eq.s64 	%p23, %rd5, 1;
	@%p23 bra 	$L__BB0_114;
	mov.b32 	%r1027, 0;
	mov.u32 	%r1028, %r1027;
	mov.u32 	%r1029, %r1027;
	mov.u32 	%r1030, %r1027;
	mov.u32 	%r1031, %r1027;
	mov.u32 	%r1112, %r1027;
$L__BB0_41:
	mul.wide.u32 	%rd24, %r1112, 4;
	add.s64 	%rd25, %rd2, %rd24;
	ld.local.u32 	%r197, [%rd25+4];
	shl.b32 	%r198, %r1112, 5;
	mov.b32 	%r1118, 0;
$L__BB0_42:
	.pragma "nounroll";
	shr.u32 	%r729, %r197, %r1118;
	and.b32  	%r730, %r729, 1;
	setp.eq.b32 	%p24, %r730, 1;
	not.pred 	%p25, %p24;
	add.s32 	%r731, %r198, %r1118;
	mul.lo.s32 	%r732, %r731, 5;
	mul.wide.u32 	%rd26, %r732, 4;
	add.s64 	%rd8, %rd6, %rd26;
	@%p25 bra 	$L__BB0_44;
	ld.global.u32 	%r733, [%rd8];
	xor.b32  	%r1031, %r1031, %r733;
	ld.global.u32 	%r734, [%rd8+4];
	xor.b32  	%r1030, %r1030, %r734;
	ld.global.u32 	%r735, [%rd8+8];
	xor.b32  	%r1029, %r1029, %r735;
	ld.global.u32 	%r736, [%rd8+12];
	xor.b32  	%r1028, %r1028, %r736;
	ld.global.u32 	%r737, [%rd8+16];
	xor.b32  	%r1027, %r1027, %r737;
$L__BB0_44:
	and.b32  	%r739, %r729, 2;
	setp.eq.s32 	%p26, %r739, 0;
	@%p26 bra 	$L__BB0_46;
	ld.global.u32 	%r740, [%rd8+20];
	xor.b32  	%r1031, %r1031, %r740;
	ld.global.u32 	%r741, [%rd8+24];
	xor.b32  	%r1030, %r1030, %r741;
	ld.global.u32 	%r742, [%rd8+28];
	xor.b32  	%r1029, %r1029, %r742;
	ld.global.u32 	%r743, [%rd8+32];
	xor.b32  	%r1028, %r1028, %r743;
	ld.global.u32 	%r744, [%rd8+36];
	xor.b32  	%r1027, %r1027, %r744;
$L__BB0_46:
	and.b32  	%r746, %r729, 4;
	setp.eq.s32 	%p27, %r746, 0;
	@%p27 bra 	$L__BB0_48;
	ld.global.u32 	%r747, [%rd8+40];
	xor.b32  	%r1031, %r1031, %r747;
	ld.global.u32 	%r748, [%rd8+44];
	xor.b32  	%r1030, %r1030, %r748;
	ld.global.u32 	%r749, [%rd8+48];
	xor.b32  	%r1029, %r1029, %r749;
	ld.global.u32 	%r750, [%rd8+52];
	xor.b32  	%r1028, %r1028, %r750;
	ld.global.u32 	%r751, [%rd8+56];
	xor.b32  	%r1027, %r1027, %r751;
$L__BB0_48:
	and.b32  	%r753, %r729, 8;
	setp.eq.s32 	%p28, %r753, 0;
	@%p28 bra 	$L__BB0_50;
	ld.global.u32 	%r754, [%rd8+60];
	xor.b32  	%r1031, %r1031, %r754;
	ld.global.u32 	%r755, [%rd8+64];
	xor.b32  	%r1030, %r1030, %r755;
	ld.global.u32 	%r756, [%rd8+68];
	xor.b32  	%r1029, %r1029, %r756;
	ld.global.u32 	%r757, [%rd8+72];
	xor.b32  	%r1028, %r1028, %r757;
	ld.global.u32 	%r758, [%rd8+76];
	xor.b32  	%r1027, %r1027, %r758;
$L__BB0_50:
	and.b32  	%r760, %r729, 16;
	setp.eq.s32 	%p29, %r760, 0;
	@%p29 bra 	$L__BB0_52;
	ld.global.u32 	%r761, [%rd8+80];
	xor.b32  	%r1031, %r1031, %r761;
	ld.global.u32 	%r762, [%rd8+84];
	xor.b32  	%r1030, %r1030, %r762;
	ld.global.u32 	%r763, [%rd8+88];
	xor.b32  	%r1029, %r1029, %r763;
	ld.global.u32 	%r764, [%rd8+92];
	xor.b32  	%r1028, %r1028, %r764;
	ld.global.u32 	%r765, [%rd8+96];
	xor.b32  	%r1027, %r1027, %r765;
$L__BB0_52:
	and.b32  	%r767, %r729, 32;
	setp.eq.s32 	%p30, %r767, 0;
	@%p30 bra 	$L__BB0_54;
	ld.global.u32 	%r768, [%rd8+100];
	xor.b32  	%r1031, %r1031, %r768;
	ld.global.u32 	%r769, [%rd8+104];
	xor.b32  	%r1030, %r1030, %r769;
	ld.global.u32 	%r770, [%rd8+108];
	xor.b32  	%r1029, %r1029, %r770;
	ld.global.u32 	%r771, [%rd8+112];
	xor.b32  	%r1028, %r1028, %r771;
	ld.global.u32 	%r772, [%rd8+116];
	xor.b32  	%r1027, %r1027, %r772;
$L__BB0_54:
	and.b32  	%r774, %r729, 64;
	setp.eq.s32 	%p31, %r774, 0;
	@%p31 bra 	$L__BB0_56;
	ld.global.u32 	%r775, [%rd8+120];
	xor.b32  	%r1031, %r1031, %r775;
	ld.global.u32 	%r776, [%rd8+124];
	xor.b32  	%r1030, %r1030, %r776;
	ld.global.u32 	%r777, [%rd8+128];
	xor.b32  	%r1029, %r1029, %r777;
	ld.global.u32 	%r778, [%rd8+132];
	xor.b32  	%r1028, %r1028, %r778;
	ld.global.u32 	%r779, [%rd8+136];
	xor.b32  	%r1027, %r1027, %r779;
$L__BB0_56:
	and.b32  	%r781, %r729, 128;
	setp.eq.s32 	%p32, %r781, 0;
	@%p32 bra 	$L__BB0_58;
	ld.global.u32 	%r782, [%rd8+140];
	xor.b32  	%r1031, %r1031, %r782;
	ld.global.u32 	%r783, [%rd8+144];
	xor.b32  	%r1030, %r1030, %r783;
	ld.global.u32 	%r784, [%rd8+148];
	xor.b32  	%r1029, %r1029, %r784;
	ld.global.u32 	%r785, [%rd8+152];
	xor.b32  	%r1028, %r1028, %r785;
	ld.global.u32 	%r786, [%rd8+156];
	xor.b32  	%r1027, %r1027, %r786;
$L__BB0_58:
	and.b32  	%r788, %r729, 256;
	setp.eq.s32 	%p33, %r788, 0;
	@%p33 bra 	$L__BB0_60;
	ld.global.u32 	%r789, [%rd8+160];
	xor.b32  	%r1031, %r1031, %r789;
	ld.global.u32 	%r790, [%rd8+164];
	xor.b32  	%r1030, %r1030, %r790;
	ld.global.u32 	%r791, [%rd8+168];
	xor.b32  	%r1029, %r1029, %r791;
	ld.global.u32 	%r792, [%rd8+172];
	xor.b32  	%r1028, %r1028, %r792;
	ld.global.u32 	%r793, [%rd8+176];
	xor.b32  	%r1027, %r1027, %r793;
$L__BB0_60:
	and.b32  	%r795, %r729, 512;
	setp.eq.s32 	%p34, %r795, 0;
	@%p34 bra 	$L__BB0_62;
	ld.global.u32 	%r796, [%rd8+180];
	xor.b32  	%r1031, %r1031, %r796;
	ld.global.u32 	%r797, [%rd8+184];
	xor.b32  	%r1030, %r1030, %r797;
	ld.global.u32 	%r798, [%rd8+188];
	xor.b32  	%r1029, %r1029, %r798;
	ld.global.u32 	%r799, [%rd8+192];
	xor.b32  	%r1028, %r1028, %r799;
	ld.global.u32 	%r800, [%rd8+196];
	xor.b32  	%r1027, %r1027, %r800;
$L__BB0_62:
	and.b32  	%r802, %r729, 1024;
	setp.eq.s32 	%p35, %r802, 0;
	@%p35 bra 	$L__BB0_64;
	ld.global.u32 	%r803, [%rd8+200];
	xor.b32  	%r1031, %r1031, %r803;
	ld.global.u32 	%r804, [%rd8+204];
	xor.b32  	%r1030, %r1030, %r804;
	ld.global.u32 	%r805, [%rd8+208];
	xor.b32  	%r1029, %r1029, %r805;
	ld.global.u32 	%r806, [%rd8+212];
	xor.b32  	%r1028, %r1028, %r806;
	ld.global.u32 	%r807, [%rd8+216];
	xor.b32  	%r1027, %r1027, %r807;
$L__BB0_64:
	and.b32  	%r809, %r729, 2048;
	setp.eq.s32 	%p36, %r809, 0;
	@%p36 bra 	$L__BB0_66;
	ld.global.u32 	%r810, [%rd8+220];
	xor.b32  	%r1031, %r1031, %r810;
	ld.global.u32 	%r811, [%rd8+224];
	xor.b32  	%r1030, %r1030, %r811;
	ld.global.u32 	%r812, [%rd8+228];
	xor.b32  	%r1029, %r1029, %r812;
	ld.global.u32 	%r813, [%rd8+232];
	xor.b32  	%r1028, %r1028, %r813;
	ld.global.u32 	%r814, [%rd8+236];
	xor.b32  	%r1027, %r1027, %r814;
$L__BB0_66:
	and.b32  	%r816, %r729, 4096;
	setp.eq.s32 	%p37, %r816, 0;
	@%p37 bra 	$L__BB0_68;
	ld.global.u32 	%r817, [%rd8+240];
	xor.b32  	%r1031, %r1031, %r817;
	ld.global.u32 	%r818, [%rd8+244];
	xor.b32  	%r1030, %r1030, %r818;
	ld.global.u32 	%r819, [%rd8+248];
	xor.b32  	%r1029, %r1029, %r819;
	ld.global.u32 	%r820, [%rd8+252];
	xor.b32  	%r1028, %r1028, %r820;
	ld.global.u32 	%r821, [%rd8+256];
	xor.b32  	%r1027, %r1027, %r821;
$L__BB0_68:
	and.b32  	%r823, %r729, 8192;
	setp.eq.s32 	%p38, %r823, 0;
	@%p38 bra 	$L__BB0_70;
	ld.global.u32 	%r824, [%rd8+260];
	xor.b32  	%r1031, %r1031, %r824;
	ld.global.u32 	%r825, [%rd8+264];
	xor.b32  	%r1030, %r1030, %r825;
	ld.global.u32 	%r826, [%rd8+268];
	xor.b32  	%r1029, %r1029, %r826;
	ld.global.u32 	%r827, [%rd8+272];
	xor.b32  	%r1028, %r1028, %r827;
	ld.global.u32 	%r828, [%rd8+276];
	xor.b32  	%r1027, %r1027, %r828;
$L__BB0_70:
	and.b32  	%r830, %r729, 16384;
	setp.eq.s32 	%p39, %r830, 0;
	@%p39 bra 	$L__BB0_72;
	ld.global.u32 	%r831, [%rd8+280];
	xor.b32  	%r1031, %r1031, %r831;
	ld.global.u32 	%r832, [%rd8+284];
	xor.b32  	%r1030, %r1030, %r832;
	ld.global.u32 	%r833, [%rd8+288];
	xor.b32  	%r1029, %r1029, %r833;
	ld.global.u32 	%r834, [%rd8+292];
	xor.b32  	%r1028, %r1028, %r834;
	ld.global.u32 	%r835, [%rd8+296];
	xor.b32  	%r1027, %r1027, %r835;
$L__BB0_72:
	and.b32  	%r837, %r729, 32768;
	setp.eq.s32 	%p40, %r837, 0;
	@%p40 bra 	$L__BB0_74;
	ld.global.u32 	%r838, [%rd8+300];
	xor.b32  	%r1031, %r1031, %r838;
	ld.global.u32 	%r839, [%rd8+304];
	xor.b32  	%r1030, %r1030, %r839;
	ld.global.u32 	%r840, [%rd8+308];
	xor.b32  	%r1029, %r1029, %r840;
	ld.global.u32 	%r841, [%rd8+312];
	xor.b32  	%r1028, %r1028, %r841;
	ld.global.u32 	%r842, [%rd8+316];
	xor.b32  	%r1027, %r1027, %r842;
$L__BB0_74:
	add.s32 	%r1118, %r1118, 16;
	setp.ne.s32 	%p41, %r1118, 32;
	@%p41 bra 	$L__BB0_42;
	mad.lo.s32 	%r843, %r1112, -31, %r198;
	add.s32 	%r1112, %r843, 1;
	setp.ne.s32 	%p42, %r1112, 5;
	@%p42 bra 	$L__BB0_41;
	st.local.u32 	[%rd2+4], %r1031;
	st.local.v2.u32 	[%rd2+8], {%r1030, %r1029};
	st.local.v2.u32 	[%rd2+16], {%r1028, %r1027};
	setp.ne.s64 	%p43, %rd5, 3;
	@%p43 bra 	$L__BB0_114;
	mov.b32 	%r1027, 0;
	mov.u32 	%r1028, %r1027;
	mov.u32 	%r1029, %r1027;
	mov.u32 	%r1030, %r1027;
	mov.u32 	%r1031, %r1027;
	mov.u32 	%r1204, %r1027;
$L__BB0_78:
	mul.wide.u32 	%rd27, %r1204, 4;
	add.s64 	%rd28, %rd2, %rd27;
	ld.local.u32 	%r373, [%rd28+4];
	shl.b32 	%r374, %r1204, 5;
	mov.b32 	%r1210, 0;
$L__BB0_79:
	.pragma "nounroll";
	shr.u32 	%r846, %r373, %r1210;
	and.b32  	%r847, %r846, 1;
	setp.eq.b32 	%p44, %r847, 1;
	not.pred 	%p45, %p44;
	add.s32 	%r848, %r374, %r1210;
	mul.lo.s32 	%r849, %r848, 5;
	mul.wide.u32 	%rd29, %r849, 4;
	add.s64 	%rd9, %rd6, %rd29;
	@%p45 bra 	$L__BB0_81;
	ld.global.u32 	%r850, [%rd9];
	xor.b32  	%r1031, %r1031, %r850;
	ld.global.u32 	%r851, [%rd9+4];
	xor.b32  	%r1030, %r1030, %r851;
	ld.global.u32 	%r852, [%rd9+8];
	xor.b32  	%r1029, %r1029, %r852;
	ld.global.u32 	%r853, [%rd9+12];
	xor.b32  	%r1028, %r1028, %r853;
	ld.global.u32 	%r854, [%rd9+16];
	xor.b32  	%r1027, %r1027, %r854;
$L__BB0_81:
	and.b32  	%r856, %r846, 2;
	setp.eq.s32 	%p46, %r856, 0;
	@%p46 bra 	$L__BB0_83;
	ld.global.u32 	%r857, [%rd9+20];
	xor.b32  	%r1031, %r1031, %r857;
	ld.global.u32 	%r858, [%rd9+24];
	xor.b32  	%r1030, %r1030, %r858;
	ld.global.u32 	%r859, [%rd9+28];
	xor.b32  	%r1029, %r1029, %r859;
	ld.global.u32 	%r860, [%rd9+32];
	xor.b32  	%r1028, %r1028, %r860;
	ld.global.u32 	%r861, [%rd9+36];
	xor.b32  	%r1027, %r1027, %r861;
$L__BB0_83:
	and.b32  	%r863, %r846, 4;
	setp.eq.s32 	%p47, %r863, 0;
	@%p47 bra 	$L__BB0_85;
	ld.global.u32 	%r864, [%rd9+40];
	xor.b32  	%r1031, %r1031, %r864;
	ld.global.u32 	%r865, [%rd9+44];
	xor.b32  	%r1030, %r1030, %r865;
	ld.global.u32 	%r866, [%rd9+48];
	xor.b32  	%r1029, %r1029, %r866;
	ld.global.u32 	%r867, [%rd9+52];
	xor.b32  	%r1028, %r1028, %r867;
	ld.global.u32 	%r868, [%rd9+56];
	xor.b32  	%r1027, %r1027, %r868;
$L__BB0_85:
	and.b32  	%r870, %r846, 8;
	setp.eq.s32 	%p48, %r870, 0;
	@%p48 bra 	$L__BB0_87;
	ld.global.u32 	%r871, [%rd9+60];
	xor.b32  	%r1031, %r1031, %r871;
	ld.global.u32 	%r872, [%rd9+64];
	xor.b32  	%r1030, %r1030, %r872;
	ld.global.u32 	%r873, [%rd9+68];
	xor.b32  	%r1029, %r1029, %r873;
	ld.global.u32 	%r874, [%rd9+72];
	xor.b32  	%r1028, %r1028, %r874;
	ld.global.u32 	%r875, [%rd9+76];
	xor.b32  	%r1027, %r1027, %r875;
$L__BB0_87:
	and.b32  	%r877, %r846, 16;
	setp.eq.s32 	%p49, %r877, 0;
	@%p49 bra 	$L__BB0_89;
	ld.global.u32 	%r878, [%rd9+80];
	xor.b32  	%r1031, %r1031, %r878;
	ld.global.u32 	%r879, [%rd9+84];
	xor.b32  	%r1030, %r1030, %r879;
	ld.global.u32 	%r880, [%rd9+88];
	xor.b32  	%r1029, %r1029, %r880;
	ld.global.u32 	%r881, [%rd9+92];
	xor.b32  	%r1028, %r1028, %r881;
	ld.global.u32 	%r882, [%rd9+96];
	xor.b32  	%r1027, %r1027, %r882;
$L__BB0_89:
	and.b32  	%r884, %r846, 32;
	setp.eq.s32 	%p50, %r884, 0;
	@%p50 bra 	$L__BB0_91;
	ld.global.u32 	%r885, [%rd9+100];
	xor.b32  	%r1031, %r1031, %r885;
	ld.global.u32 	%r886, [%rd9+104];
	xor.b32  	%r1030, %r1030, %r886;
	ld.global.u32 	%r887, [%rd9+108];
	xor.b32  	%r1029, %r1029, %r887;
	ld.global.u32 	%r888, [%rd9+112];
	xor.b32  	%r1028, %r1028, %r888;
	ld.global.u32 	%r889, [%rd9+116];
	xor.b32  	%r1027, %r1027, %r889;
$L__BB0_91:
	and.b32  	%r891, %r846, 64;
	setp.eq.s32 	%p51, %r891, 0;
	@%p51 bra 	$L__BB0_93;
	ld.global.u32 	%r892, [%rd9+120];
	xor.b32  	%r1031, %r1031, %r892;
	ld.global.u32 	%r893, [%rd9+124];
	xor.b32  	%r1030, %r1030, %r893;
	ld.global.u32 	%r894, [%rd9+128];
	xor.b32  	%r1029, %r1029, %r894;
	ld.global.u32 	%r895, [%rd9+132];
	xor.b32  	%r1028, %r1028, %r895;
	ld.global.u32 	%r896, [%rd9+136];
	xor.b32  	%r1027, %r1027, %r896;
$L__BB0_93:
	and.b32  	%r898, %r846, 128;
	setp.eq.s32 	%p52, %r898, 0;
	@%p52 bra 	$L__BB0_95;
	ld.global.u32 	%r899, [%rd9+140];
	xor.b32  	%r1031, %r1031, %r899;
	ld.global.u32 	%r900, [%rd9+144];
	xor.b32  	%r1030, %r1030, %r900;
	ld.global.u32 	%r901, [%rd9+148];
	xor.b32  	%r1029, %r1029, %r901;
	ld.global.u32 	%r902, [%rd9+152];
	xor.b32  	%r1028, %r1028, %r902;
	ld.global.u32 	%r903, [%rd9+156];
	xor.b32  	%r1027, %r1027, %r903;
$L__BB0_95:
	and.b32  	%r905, %r846, 256;
	setp.eq.s32 	%p53, %r905, 0;
	@%p53 bra 	$L__BB0_97;
	ld.global.u32 	%r906, [%rd9+160];
	xor.b32  	%r1031, %r1031, %r906;
	ld.global.u32 	%r907, [%rd9+164];
	xor.b32  	%r1030, %r1030, %r907;
	ld.global.u32 	%r908, [%rd9+168];
	xor.b32  	%r1029, %r1029, %r908;
	ld.global.u32 	%r909, [%rd9+172];
	xor.b32  	%r1028, %r1028, %r909;
	ld.global.u32 	%r910, [%rd9+176];
	xor.b32  	%r1027, %r1027, %r910;
$L__BB0_97:
	and.b32  	%r912, %r846, 512;
	setp.eq.s32 	%p54, %r912, 0;
	@%p54 bra 	$L__BB0_99;
	ld.global.u32 	%r913, [%rd9+180];
	xor.b32  	%r1031, %r1031, %r913;
	ld.global.u32 	%r914, [%rd9+184];
	xor.b32  	%r1030, %r1030, %r914;
	ld.global.u32 	%r915, [%rd9+188];
	xor.b32  	%r1029, %r1029, %r915;
	ld.global.u32 	%r916, [%rd9+192];
	xor.b32  	%r1028, %r1028, %r916;
	ld.global.u32 	%r917, [%rd9+196];
	xor.b32  	%r1027, %r1027, %r917;
$L__BB0_99:
	and.b32  	%r919, %r846, 1024;
	setp.eq.s32 	%p55, %r919, 0;
	@%p55 bra 	$L__BB0_101;
	ld.global.u32 	%r920, [%rd9+200];
	xor.b32  	%r1031, %r1031, %r920;
	ld.global.u32 	%r921, [%rd9+204];
	xor.b32  	%r1030, %r1030, %r921;
	ld.global.u32 	%r922, [%rd9+208];
	xor.b32  	%r1029, %r1029, %r922;
	ld.global.u32 	%r923, [%rd9+212];
	xor.b32  	%r1028, %r1028, %r923;
	ld.global.u32 	%r924, [%rd9+216];
	xor.b32  	%r1027, %r1027, %r924;
$L__BB0_101:
	and.b32  	%r926, %r846, 2048;
	setp.eq.s32 	%p56, %r926, 0;
	@%p56 bra 	$L__BB0_103;
	ld.global.u32 	%r927, [%rd9+220];
	xor.b32  	%r1031, %r1031, %r927;
	ld.global.u32 	%r928, [%rd9+224];
	xor.b32  	%r1030, %r1030, %r928;
	ld.global.u32 	%r929, [%rd9+228];
	xor.b32  	%r1029, %r1029, %r929;
	ld.global.u32 	%r930, [%rd9+232];
	xor.b32  	%r1028, %r1028, %r930;
	ld.global.u32 	%r931, [%rd9+236];
	xor.b32  	%r1027, %r1027, %r931;
$L__BB0_103:
	and.b32  	%r933, %r846, 4096;
	setp.eq.s32 	%p57, %r933, 0;
	@%p57 bra 	$L__BB0_105;
	ld.global.u32 	%r934, [%rd9+240];
	xor.b32  	%r1031, %r1031, %r934;
	ld.global.u32 	%r935, [%rd9+244];
	xor.b32  	%r1030, %r1030, %r935;
	ld.global.u32 	%r936, [%rd9+248];
	xor.b32  	%r1029, %r1029, %r936;
	ld.global.u32 	%r937, [%rd9+252];
	xor.b32  	%r1028, %r1028, %r937;
	ld.global.u32 	%r938, [%rd9+256];
	xor.b32  	%r1027, %r1027, %r938;
$L__BB0_105:
	and.b32  	%r940, %r846, 8192;
	setp.eq.s32 	%p58, %r940, 0;
	@%p58 bra 	$L__BB0_107;
	ld.global.u32 	%r941, [%rd9+260];
	xor.b32  	%r1031, %r1031, %r941;
	ld.global.u32 	%r942, [%rd9+264];
	xor.b32  	%r1030, %r1030, %r942;
	ld.global.u32 	%r943, [%rd9+268];
	xor.b32  	%r1029, %r1029, %r943;
	ld.global.u32 	%r944, [%rd9+272];
	xor.b32  	%r1028, %r1028, %r944;
	ld.global.u32 	%r945, [%rd9+276];
	xor.b32  	%r1027, %r1027, %r945;
$L__BB0_107:
	and.b32  	%r947, %r846, 16384;
	setp.eq.s32 	%p59, %r947, 0;
	@%p59 bra 	$L__BB0_109;
	ld.global.u32 	%r948, [%rd9+280];
	xor.b32  	%r1031, %r1031, %r948;
	ld.global.u32 	%r949, [%rd9+284];
	xor.b32  	%r1030, %r1030, %r949;
	ld.global.u32 	%r950, [%rd9+288];
	xor.b32  	%r1029, %r1029, %r950;
	ld.global.u32 	%r951, [%rd9+292];
	xor.b32  	%r1028, %r1028, %r951;
	ld.global.u32 	%r952, [%rd9+296];
	xor.b32  	%r1027, %r1027, %r952;
$L__BB0_109:
	and.b32  	%r954, %r846, 32768;
	setp.eq.s32 	%p60, %r954, 0;
	@%p60 bra 	$L__BB0_111;
	ld.global.u32 	%r955, [%rd9+300];
	xor.b32  	%r1031, %r1031, %r955;
	ld.global.u32 	%r956, [%rd9+304];
	xor.b32  	%r1030, %r1030, %r956;
	ld.global.u32 	%r957, [%rd9+308];
	xor.b32  	%r1029, %r1029, %r957;
	ld.global.u32 	%r958, [%rd9+312];
	xor.b32  	%r1028, %r1028, %r958;
	ld.global.u32 	%r959, [%rd9+316];
	xor.b32  	%r1027, %r1027, %r959;
$L__BB0_111:
	add.s32 	%r1210, %r1210, 16;
	setp.ne.s32 	%p61, %r1210, 32;
	@%p61 bra 	$L__BB0_79;
	mad.lo.s32 	%r960, %r1204, -31, %r374;
	add.s32 	%r1204, %r960, 1;
	setp.ne.s32 	%p62, %r1204, 5;
	@%p62 bra 	$L__BB0_78;
	st.local.u32 	[%rd2+4], %r1031;
	st.local.v2.u32 	[%rd2+8], {%r1030, %r1029};
	st.local.v2.u32 	[%rd2+16], {%r1028, %r1027};
$L__BB0_114:
	shr.u64 	%rd42, %rd4, 2;
	add.s32 	%r1014, %r1014, 1;
	setp.gt.u64 	%p63, %rd4, 3;
	@%p63 bra 	$L__BB0_2;
$L__BB0_115:
	cvt.u32.u64 	%r961, %rd3;
	mov.b32 	%r962, 0;
	st.local.v2.u32 	[%rd2+24], {%r962, %r962};
	st.local.u32 	[%rd2+32], %r962;
	mov.b64 	%rd30, 0;
	st.local.u64 	[%rd2+40], %rd30;
	setp.ge.s32 	%p64, %r961, %r601;
	@%p64 bra 	$L__BB0_160;
	ld.param.u64 	%rd39, [_Z14cudaRandomWalkiPfS_PiiiS_S__param_2];
	ld.param.u64 	%rd38, [_Z14cudaRandomWalkiPfS_PiiiS_S__param_1];
	setp.lt.s32 	%p65, %r600, 1;
	cvta.to.global.u64 	%rd31, %rd38;
	shl.b64 	%rd32, %rd3, 2;
	add.s64 	%rd11, %rd31, %rd32;
	cvta.to.global.u64 	%rd33, %rd39;
	add.s64 	%rd12, %rd33, %rd32;
	@%p65 bra 	$L__BB0_159;
	and.b32  	%r554, %r600, 3;
	setp.lt.u32 	%p66, %r600, 4;
	@%p66 bra 	$L__BB0_148;
	add.s32 	%r964, %r2, %r1;
	add.s32 	%r1302, %r964, 8064989;
	and.b32  	%r965, %r600, 2147483644;
	neg.s32 	%r1301, %r965;
$L__BB0_119:
	mov.u32 	%r563, %r1031;
	mov.u32 	%r562, %r1030;
	mov.u32 	%r561, %r1029;
	mov.u32 	%r560, %r1028;
	mov.u32 	%r1031, %r1027;
	mov.u32 	%r1332, %r1302;
	shr.u32 	%r967, %r563, 2;
	xor.b32  	%r968, %r967, %r563;
	shl.b32 	%r969, %r1031, 4;
	shl.b32 	%r970, %r968, 1;
	xor.b32  	%r971, %r970, %r969;
	xor.b32  	%r972, %r971, %r968;
	xor.b32  	%r1030, %r972, %r1031;
	add.s32 	%r973, %r1332, %r1030;
	add.s32 	%r974, %r973, -1087311;
	cvt.rn.f32.u32 	%f1, %r974;
	fma.rn.f32 	%f2, %f1, 0f2F800000, 0f2F000000;
	mul.f32 	%f3, %f2, 0f40800000;
	cvt.rzi.s32.f32 	%r966, %f3;
	st.global.u32 	[%rd1], %r966;
	setp.eq.s32 	%p67, %r966, 2;
	@%p67 bra 	$L__BB0_124;
	setp.eq.s32 	%p68, %r966, 1;
	@%p68 bra 	$L__BB0_123;
	setp.ne.s32 	%p69, %r966, 0;
	@%p69 bra 	$L__BB0_125;
	ld.global.f32 	%f8, [%rd12];
	add.f32 	%f9, %f8, 0f3F800000;
	st.global.f32 	[%rd12], %f9;
	bra.uni 	$L__BB0_126;
$L__BB0_123:
	ld.global.f32 	%f6, [%rd12];
	add.f32 	%f7, %f6, 0fBF800000;
	st.global.f32 	[%rd12], %f7;
	bra.uni 	$L__BB0_126;
$L__BB0_124:
	ld.global.f32 	%f4, [%rd11];
	add.f32 	%f5, %f4, 0fBF800000;
	st.global.f32 	[%rd11], %f5;
	bra.uni 	$L__BB0_126;
$L__BB0_125:
	ld.global.f32 	%f10, [%rd11];
	add.f32 	%f11, %f10, 0f3F800000;
	st.global.f32 	[%rd11], %f11;
$L__BB0_126:
	shr.u32 	%r976, %r562, 2;
	xor.b32  	%r977, %r976, %r562;
	shl.b32 	%r978, %r1030, 4;
	shl.b32 	%r979, %r977, 1;
	xor.b32  	%r980, %r979, %r978;
	xor.b32  	%r981, %r980, %r977;
	xor.b32  	%r1029, %r981, %r1030;
	add.s32 	%r982, %r1332, %r1029;
	add.s32 	%r983, %r982, -724874;
	cvt.rn.f32.u32 	%f12, %r983;
	fma.rn.f32 	%f13, %f12, 0f2F800000, 0f2F000000;
	mul.f32 	%f14, %f13, 0f40800000;
	cvt.rzi.s32.f32 	%r975, %f14;
	st.global.u32 	[%rd1], %r975;
	setp.eq.s32 	%p70, %r975, 0;
	@%p70 bra 	$L__BB0_132;
	setp.eq.s32 	%p71, %r975, 1;
	@%p71 bra 	$L__BB0_131;
	setp.eq.s32 	%p72, %r975, 2;
	@%p72 bra 	$L__BB0_130;
	ld.global.f32 	%f21, [%rd11];
	add.f32 	%f22, %f21, 0f3F800000;
	st.global.f32 	[%rd11], %f22;
	bra.uni 	$L__BB0_133;
$L__BB0_130:
	ld.global.f32 	%f15, [%rd11];
	add.f32 	%f16, %f15, 0fBF800000;
	st.global.f32 	[%rd11], %f16;
	bra.uni 	$L__BB0_133;
$L__BB0_131:
	ld.global.f32 	%f17, [%rd12];
	add.f32 	%f18, %f17, 0fBF800000;
	st.global.f32 	[%rd12], %f18;
	bra.uni 	$L__BB0_133;
$L__BB0_132:
	ld.global.f32 	%f19, [%rd12];
	add.f32 	%f20, %f19, 0f3F800000;
	st.global.f32 	[%rd12], %f20;
$L__BB0_133:
	shr.u32 	%r985, %r561, 2;
	xor.b32  	%r986, %r985, %r561;
	shl.b32 	%r987, %r1029, 4;
	shl.b32 	%r988, %r986, 1;
	xor.b32  	%r989, %r988, %r987;
	xor.b32  	%r990, %r989, %r986;
	xor.b32  	%r1028, %r990, %r1029;
	add.s32 	%r991, %r1332, %r1028;
	add.s32 	%r992, %r991, -362437;
	cvt.rn.f32.u32 	%f23, %r992;
	fma.rn.f32 	%f24, %f23, 0f2F800000, 0f2F000000;
	mul.f32 	%f25, %f24, 0f40800000;
	cvt.rzi.s32.f32 	%r984, %f25;
	st.global.u32 	[%rd1], %r984;
	setp.eq.s32 	%p73, %r984, 0;
	@%p73 bra 	$L__BB0_139;
	setp.eq.s32 	%p74, %r984, 1;
	@%p74 bra 	$L__BB0_138;
	setp.eq.s32 	%p75, %r984, 2;
	@%p75 bra 	$L__BB0_137;
	ld.global.f32 	%f32, [%rd11];
	add.f32 	%f33, %f32, 0f3F800000;
	st.global.f32 	[%rd11], %f33;
	bra.uni 	$L__BB0_140;
$L__BB0_137:
	ld.global.f32 	%f26, [%rd11];
	add.f32 	%f27, %f26, 0fBF800000;
	st.global.f32 	[%rd11], %f27;
	bra.uni 	$L__BB0_140;
$L__BB0_138:
	ld.global.f32 	%f28, [%rd12];
	add.f32 	%f29, %f28, 0fBF800000;
	st.global.f32 	[%rd12], %f29;
	bra.uni 	$L__BB0_140;
$L__BB0_139:
	ld.global.f32 	%f30, [%rd12];
	add.f32 	%f31, %f30, 0f3F800000;
	st.global.f32 	[%rd12], %f31;
$L__BB0_140:
	shr.u32 	%r994, %r560, 2;
	xor.b32  	%r995, %r994, %r560;
	shl.b32 	%r996, %r1028, 4;
	shl.b32 	%r997, %r995, 1;
	xor.b32  	%r998, %r997, %r996;
	xor.b32  	%r999, %r998, %r995;
	xor.b32  	%r1027, %r999, %r1028;
	add.s32 	%r1000, %r1332, %r1027;
	cvt.rn.f32.u32 	%f34, %r1000;
	fma.rn.f32 	%f35, %f34, 0f2F800000, 0f2F000000;
	mul.f32 	%f36, %f35, 0f40800000;
	cvt.rzi.s32.f32 	%r993, %f36;
	st.global.u32 	[%rd1], %r993;
	setp.eq.s32 	%p76, %r993, 0;
	@%p76 bra 	$L__BB0_146;
	setp.eq.s32 	%p77, %r993, 1;
	@%p77 bra 	$L__BB0_145;
	setp.eq.s32 	%p78, %r993, 2;
	@%p78 bra 	$L__BB0_144;
	ld.global.f32 	%f43, [%rd11];
	add.f32 	%f44, %f43, 0f3F800000;
	st.global.f32 	[%rd11], %f44;
	bra.uni 	$L__BB0_147;
$L__BB0_144:
	ld.global.f32 	%f37, [%rd11];
	add.f32 	%f38, %f37, 0fBF800000;
	st.global.f32 	[%rd11], %f38;
	bra.uni 	$L__BB0_147;
$L__BB0_145:
	ld.global.f32 	%f39, [%rd12];
	add.f32 	%f40, %f39, 0fBF800000;
	st.global.f32 	[%rd12], %f40;
	bra.uni 	$L__BB0_147;
$L__BB0_146:
	ld.global.f32 	%f41, [%rd12];
	add.f32 	%f42, %f41, 0f3F800000;
	st.global.f32 	[%rd12], %f42;
$L__BB0_147:
	add.s32 	%r1302, %r1332, 1449748;
	add.s32 	%r1301, %r1301, 4;
	setp.ne.s32 	%p79, %r1301, 0;
	@%p79 bra 	$L__BB0_119;
$L__BB0_148:
	setp.eq.s32 	%p80, %r554, 0;
	@%p80 bra 	$L__BB0_158;
	add.s32 	%r1321, %r1332, 362437;
	neg.s32 	%r1320, %r554;
$L__BB0_150:
	.pragma "nounroll";
	mov.u32 	%r590, %r1031;
	mov.u32 	%r1031, %r1030;
	mov.u32 	%r1030, %r1029;
	mov.u32 	%r1029, %r1028;
	mov.u32 	%r1028, %r1027;
	mov.u32 	%r1332, %r1321;
	shr.u32 	%r1002, %r590, 2;
	xor.b32  	%r1003, %r1002, %r590;
	shl.b32 	%r1004, %r1028, 4;
	shl.b32 	%r1005, %r1003, 1;
	xor.b32  	%r1006, %r1005, %r1004;
	xor.b32  	%r1007, %r1006, %r1003;
	xor.b32  	%r1027, %r1007, %r1028;
	add.s32 	%r1008, %r1332, %r1027;
	cvt.rn.f32.u32 	%f45, %r1008;
	fma.rn.f32 	%f46, %f45, 0f2F800000, 0f2F000000;
	mul.f32 	%f47, %f46, 0f40800000;
	cvt.rzi.s32.f32 	%r1001, %f47;
	st.global.u32 	[%rd1], %r1001;
	setp.eq.s32 	%p81, %r1001, 0;
	@%p81 bra 	$L__BB0_156;
	setp.eq.s32 	%p82, %r1001, 1;
	@%p82 bra 	$L__BB0_155;
	setp.eq.s32 	%p83, %r1001, 2;
	@%p83 bra 	$L__BB0_154;
	ld.global.f32 	%f54, [%rd11];
	add.f32 	%f55, %f54, 0f3F800000;
	st.global.f32 	[%rd11], %f55;
	bra.uni 	$L__BB0_157;
$L__BB0_154:
	ld.global.f32 	%f48, [%rd11];
	add.f32 	%f49, %f48, 0fBF800000;
	st.global.f32 	[%rd11], %f49;
	bra.uni 	$L__BB0_157;
$L__BB0_155:
	ld.global.f32 	%f50, [%rd12];
	add.f32 	%f51, %f50, 0fBF800000;
	st.global.f32 	[%rd12], %f51;
	bra.uni 	$L__BB0_157;
$L__BB0_156:
	ld.global.f32 	%f52, [%rd12];
	add.f32 	%f53, %f52, 0f3F800000;
	st.global.f32 	[%rd12], %f53;
$L__BB0_157:
	add.s32 	%r1321, %r1332, 362437;
	add.s32 	%r1320, %r1320, 1;
	setp.ne.s32 	%p84, %r1320, 0;
	@%p84 bra 	$L__BB0_150;
$L__BB0_158:
	st.local.v2.u32 	[%rd2+8], {%r1030, %r1029};
	st.local.v2.u32 	[%rd2+16], {%r1028, %r1027};
	st.local.v2.u32 	[%rd2], {%r1332, %r1031};
$L__BB0_159:
	ld.param.u64 	%rd41, [_Z14cudaRandomWalkiPfS_PiiiS_S__param_7];
	ld.param.u64 	%rd40, [_Z14cudaRandomWalkiPfS_PiiiS_S__param_6];
	ld.global.f32 	%f56, [%rd11];
	ld.global.f32 	%f57, [%rd12];
	mul.f32 	%f58, %f57, %f57;
	fma.rn.f32 	%f59, %f56, %f56, %f58;
	sqrt.rn.f32 	%f60, %f59;
	cvt.rn.f32.s32 	%f61, %r601;
	div.rn.f32 	%f62, %f60, %f61;
	cvta.to.global.u64 	%rd34, %rd40;
	add.s64 	%rd36, %rd34, %rd32;
	st.global.f32 	[%rd36], %f62;
	cvta.to.global.u64 	%rd37, %rd41;
	atom.global.add.f32 	%f63, [%rd37], %f62;
$L__BB0_160:
	ret;

}


// ===== COMPILED SASS (sm_100) =====

	.target	sm_100

	.elftype	@"ET_EXEC"


//--------------------- .note.nv.tkinfo           --------------------------
	.section	.note.nv.tkinfo,"",@"SHT_NOTE"
	.sectionflags	@"SHF_NOTE_NV_TKINFO"
	.tkinfo
        /*0018*/ 	.word	0x00000002
        /*0030*/ 	.string	""
        /*0030*/ 	.string	"ptxas"
        /*0030*/ 	.string	"Cuda compilation tools, release 13.0, V13.0.88"
        /*0030*/ 	.string	"Build cuda_13.0.r13.0/compiler.36424714_0"
        /*0030*/ 	.string	"-arch sm_100 -m 64 "



//--------------------- .note.nv.cuinfo           --------------------------
	.section	.note.nv.cuinfo,"",@"SHT_NOTE"
	.sectionflags	@"SHF_NOTE_NV_CUINFO"
        /*0018*/ 	.short	0x0002
        /*001a*/ 	.short	0x0064
        /*001c*/ 	.short	0x0082
	.zero		2


//--------------------- .nv.info                  --------------------------
	.section	.nv.info,"",@"SHT_CUDA_INFO"
	.align	4


	//----- nvinfo : EIATTR_REGCOUNT
	.align		4
        /*0000*/ 	.byte	0x04, 0x2f
        /*0002*/ 	.short	(.L_10 - .L_9)
	.align		4
.L_9:
        /*0004*/ 	.word	index@(_Z14cudaRandomWalkiPfS_PiiiS_S_)
        /*0008*/ 	.word	0x0000001f


	//----- nvinfo : EIATTR_FRAME_SIZE
	.align		4
.L_10:
        /*000c*/ 	.byte	0x04, 0x11
        /*000e*/ 	.short	(.L_12 - .L_11)
	.align		4
.L_11:
        /*0010*/ 	.word	index@($__internal_1_$__cuda_sm3x_div_rn_noftz_f32_slowpath)
        /*0014*/ 	.word	0x00000030


	//----- nvinfo : EIATTR_FRAME_SIZE
	.align		4
.L_12:
        /*0018*/ 	.byte	0x04, 0x11
        /*001a*/ 	.short	(.L_14 - .L_13)
	.align		4
.L_13:
        /*001c*/ 	.word	index@($__internal_0_$__cuda_sm20_sqrt_rn_f32_slowpath)
        /*0020*/ 	.word	0x00000030


	//----- nvinfo : EIATTR_FRAME_SIZE
	.align		4
.L_14:
        /*0024*/ 	.byte	0x04, 0x11
        /*0026*/ 	.short	(.L_16 - .L_15)
	.align		4
.L_15:
        /*0028*/ 	.word	index@(_Z14cudaRandomWalkiPfS_PiiiS_S_)
        /*002c*/ 	.word	0x00000030


	//----- nvinfo : EIATTR_MIN_STACK_SIZE
	.align		4
.L_16:
        /*0030*/ 	.byte	0x04, 0x12
        /*0032*/ 	.short	(.L_18 - .L_17)
	.align		4
.L_17:
        /*0034*/ 	.word	index@(_Z14cudaRandomWalkiPfS_PiiiS_S_)
        /*0038*/ 	.word	0x00000030
.L_18:


//--------------------- .nv.compat                --------------------------
	.section	.nv.compat,"",@"SHT_CUDA_COMPAT_INFO"
	.align	4
        /*0000*/ 	.byte	0x02, 0x09, 0x00, 0x00, 0x02, 0x02, 0x01, 0x00, 0x02, 0x05, 0x05, 0x00, 0x03, 0x07, 0x01, 0x01
        /*0010*/ 	.byte	0x02, 0x03, 0x00, 0x00, 0x02, 0x06, 0x01, 0x00, 0x04, 0x0b, 0x08, 0x00, 0x01, 0x00, 0x00, 0x00
        /*0020*/ 	.byte	0x00, 0x00, 0x00, 0x00


//--------------------- .nv.info._Z14cudaRandomWalkiPfS_PiiiS_S_ --------------------------
	.section	.nv.info._Z14cudaRandomWalkiPfS_PiiiS_S_,"",@"SHT_CUDA_INFO"
	.sectionflags	@""
	.align	4


	//----- nvinfo : EIATTR_CUDA_API_VERSION
	.align		4
        /*0000*/ 	.byte	0x04, 0x37
        /*0002*/ 	.short	(.L_20 - .L_19)
.L_19:
        /*0004*/ 	.word	0x00000082


	//----- nvinfo : EIATTR_KPARAM_INFO
	.align		4
.L_20:
        /*0008*/ 	.byte	0x04, 0x17
        /*000a*/ 	.short	(.L_22 - .L_21)
.L_21:
        /*000c*/ 	.word	0x00000000
        /*0010*/ 	.short	0x0007
        /*0012*/ 	.short	0x0030
        /*0014*/ 	.byte	0x00, 0xf5, 0x21, 0x00


	//----- nvinfo : EIATTR_KPARAM_INFO
	.align		4
.L_22:
        /*0018*/ 	.byte	0x04, 0x17
        /*001a*/ 	.short	(.L_24 - .L_23)
.L_23:
        /*001c*/ 	.word	0x00000000
        /*0020*/ 	.short	0x0006
        /*0022*/ 	.short	0x0028
        /*0024*/ 	.byte	0x00, 0xf5, 0x21, 0x00


	//----- nvinfo : EIATTR_KPARAM_INFO
	.align		4
.L_24:
        /*0028*/ 	.byte	0x04, 0x17
        /*002a*/ 	.short	(.L_26 - .L_25)
.L_25:
        /*002c*/ 	.word	0x00000000
        /*0030*/ 	.short	0x0005
        /*0032*/ 	.short	0x0024
        /*0034*/ 	.byte	0x00, 0xf0, 0x11, 0x00


	//----- nvinfo : EIATTR_KPARAM_INFO
	.align		4
.L_26:
        /*0038*/ 	.byte	0x04, 0x17
        /*003a*/ 	.short	(.L_28 - .L_27)
.L_27:
        /*003c*/ 	.word	0x00000000
        /*0040*/ 	.short	0x0004
        /*0042*/ 	.short	0x0020
        /*0044*/ 	.byte	0x00, 0xf0, 0x11, 0x00


	//----- nvinfo : EIATTR_KPARAM_INFO
	.align		4
.L_28:
        /*0048*/ 	.byte	0x04, 0x17
        /*004a*/ 	.short	(.L_30 - .L_29)
.L_29:
        /*004c*/ 	.word	0x00000000
        /*0050*/ 	.short	0x0003
        /*0052*/ 	.short	0x0018
        /*0054*/ 	.byte	0x00, 0xf5, 0x21, 0x00


	//----- nvinfo : EIATTR_KPARAM_INFO
	.align		4
.L_30:
        /*0058*/ 	.byte	0x04, 0x17
        /*005a*/ 	.short	(.L_32 - .L_31)
.L_31:
        /*005c*/ 	.word	0x00000000
        /*0060*/ 	.short	0x0002
        /*0062*/ 	.short	0x0010
        /*0064*/ 	.byte	0x00, 0xf5, 0x21, 0x00


	//----- nvinfo : EIATTR_KPARAM_INFO
	.align		4
.L_32:
        /*0068*/ 	.byte	0x04, 0x17
        /*006a*/ 	.short	(.L_34 - .L_33)
.L_33:
        /*006c*/ 	.word	0x00000000
        /*0070*/ 	.short	0x0001
        /*0072*/ 	.short	0x0008
        /*0074*/ 	.byte	0x00, 0xf5, 0x21, 0x00


	//----- nvinfo : EIATTR_KPARAM_INFO
	.align		4
.L_34:
        /*0078*/ 	.byte	0x04, 0x17
        /*007a*/ 	.short	(.L_36 - .L_35)
.L_35:
        /*007c*/ 	.word	0x00000000
        /*0080*/ 	.short	0x0000
        /*0082*/ 	.short	0x0000
        /*0084*/ 	.byte	0x00, 0xf0, 0x11, 0x00


	//----- nvinfo : EIATTR_SPARSE_MMA_MASK
	.align		4
.L_36:
        /*0088*/ 	.byte	0x03, 0x50
        /*008a*/ 	.short	0x0000


	//----- nvinfo : EIATTR_MAXREG_COUNT
	.align		4
        /*008c*/ 	.byte	0x03, 0x1b
        /*008e*/ 	.short	0x00ff


	//----- nvinfo : EIATTR_MERCURY_ISA_VERSION
	.align		4
        /*0090*/ 	.byte	0x03, 0x5f
        /*0092*/ 	.short	0x0101


	//----- nvinfo : EIATTR_VRC_CTA_INIT_COUNT
	.align		4
        /*0094*/ 	.byte	0x02, 0x4a
	.zero		1
	.zero		1


	//----- nvinfo : EIATTR_EXIT_INSTR_OFFSETS
	.align		4
        /*0098*/ 	.byte	0x04, 0x1c
        /*009a*/ 	.short	(.L_38 - .L_37)


	//   ....[0]....
.L_37:
        /*009c*/ 	.word	0x00002720


	//   ....[1]....
        /*00a0*/ 	.word	0x00003850


	//----- nvinfo : EIATTR_INDIRECT_BRANCH_TARGETS
	.align		4
.L_38:
        /*00a4*/ 	.byte	0x04, 0x34
        /*00a6*/ 	.short	(.L_40 - .L_39)


	//   ....[0]....
.L_39:
        /*00a8*/ 	.word	.L_x_50@srel
        /*00ac*/ 	.short	0x0
        /*00ae*/ 	.short	0x0
        /*00b0*/ 	.word	0x3
        /*00b4*/ 	.word	.L_x_51@srel
        /*00b8*/ 	.word	.L_x_52@srel
        /*00bc*/ 	.word	.L_x_53@srel


	//   ....[1]....
        /*00c0*/ 	.word	.L_x_54@srel
        /*00c4*/ 	.short	0x0
        /*00c6*/ 	.short	0x0
        /*00c8*/ 	.word	0x3
        /*00cc*/ 	.word	.L_x_55@srel
        /*00d0*/ 	.word	.L_x_56@srel
        /*00d4*/ 	.word	.L_x_57@srel


	//   ....[2]....
        /*00d8*/ 	.word	.L_x_58@srel
        /*00dc*/ 	.short	0x0
        /*00de*/ 	.short	0x0
        /*00e0*/ 	.word	0x3
        /*00e4*/ 	.word	.L_x_59@srel
        /*00e8*/ 	.word	.L_x_60@srel
        /*00ec*/ 	.word	.L_x_61@srel


	//   ....[3]....
        /*00f0*/ 	.word	.L_x_62@srel
        /*00f4*/ 	.short	0x0
        /*00f6*/ 	.short	0x0
        /*00f8*/ 	.word	0x3
        /*00fc*/ 	.word	.L_x_63@srel
        /*0100*/ 	.word	.L_x_64@srel
        /*0104*/ 	.word	.L_x_65@srel


	//----- nvinfo : EIATTR_CRS_STACK_SIZE
	.align		4
.L_40:
        /*0108*/ 	.byte	0x04, 0x1e
        /*010a*/ 	.short	(.L_42 - .L_41)
.L_41:
        /*010c*/ 	.word	0x00000000


	//----- nvinfo : EIATTR_CBANK_PARAM_SIZE
	.align		4
.L_42:
        /*0110*/ 	.byte	0x03, 0x19
        /*0112*/ 	.short	0x0038


	//----- nvinfo : EIATTR_PARAM_CBANK
	.align		4
        /*0114*/ 	.byte	0x04, 0x0a
        /*0116*/ 	.short	(.L_44 - .L_43)
	.align		4
.L_43:
        /*0118*/ 	.word	index@(.nv.constant0._Z14cudaRandomWalkiPfS_PiiiS_S_)
        /*011c*/ 	.short	0x0380
        /*011e*/ 	.short	0x0038


	//----- nvinfo : EIATTR_SW_WAR
	.align		4
.L_44:
        /*0120*/ 	.byte	0x04, 0x36
        /*0122*/ 	.short	(.L_46 - .L_45)
.L_45:
        /*0124*/ 	.word	0x00000008
.L_46:


//--------------------- .nv.callgraph             --------------------------
	.section	.nv.callgraph,"",@"SHT_CUDA_CALLGRAPH"
	.align	4
	.sectionentsize	8
	.align		4
        /*0000*/ 	.word	0x00000000
	.align		4
        /*0004*/ 	.word	0xffffffff
	.align		4
        /*0008*/ 	.word	0x00000000
	.align		4
        /*000c*/ 	.word	0xfffffffe
	.align		4
        /*0010*/ 	.word	0x00000000
	.align		4
        /*0014*/ 	.word	0xfffffffd
	.align		4
        /*0018*/ 	.word	0x00000000
	.align		4
        /*001c*/ 	.word	0xfffffffc


//--------------------- .nv.constant4             --------------------------
	.section	.nv.constant4,"a",@progbits
	.align	8
	.align		8
.nv.constant4:
        /*0000*/ 	.dword	precalc_xorwow_matrix
	.align		8
        /*0008*/ 	.dword	precalc_xorwow_offset_matrix
	.align		8
        /*0010*/ 	.dword	mrg32k3aM1
	.align		8
        /*0018*/ 	.dword	mrg32k3aM2
	.align		8
        /*0020*/ 	.dword	mrg32k3aM1SubSeq
	.align		8
        /*0028*/ 	.dword	mrg32k3aM2SubSeq
	.align		8
        /*0030*/ 	.dword	mrg32k3aM1Seq
	.align		8
        /*0038*/ 	.dword	mrg32k3aM2Seq


//--------------------- .nv.constant3             --------------------------
	.section	.nv.constant3,"a",@progbits
	.align	8
.nv.constant3:
	.type		__cr_lgamma_table,@object
	.size		__cr_lgamma_table,(.L_8 - __cr_lgamma_table)
__cr_lgamma_table:
        /*0000*/ 	.byte	0x00, 0x00, 0x00, 0x00, 0x00, 0x00, 0x00, 0x00, 0x00, 0x00, 0x00, 0x00, 0x00, 0x00, 0x00, 0x00
        /*0010*/ 	.byte	0xef, 0x39, 0xfa, 0xfe, 0x42, 0x2e, 0xe6, 0x3f, 0x02, 0x20, 0x2a, 0xfa, 0x0b, 0xab, 0xfc, 0x3f
        /*0020*/ 	.byte	0xf9, 0x2c, 0x92, 0x7c, 0xa7, 0x6c, 0x09, 0x40, 0xc9, 0x79, 0x44, 0x3c, 0x64, 0x26, 0x13, 0x40
        /*0030*/ 	.byte	0xca, 0x01, 0xcf, 0x3a, 0x27, 0x51, 0x1a, 0x40, 0x30, 0xcc, 0x2d, 0xf3, 0xe1, 0x0c, 0x21, 0x40
        /*0040*/ 	.byte	0x0d, 0xb7, 0xfc, 0x82, 0x8e, 0x35, 0x25, 0x40
.L_8:


//--------------------- .nv.constant2._Z14cudaRandomWalkiPfS_PiiiS_S_ --------------------------
	.section	.nv.constant2._Z14cudaRandomWalkiPfS_PiiiS_S_,"a",@progbits
	.sectionflags	@""
	.align	4
.nv.constant2._Z14cudaRandomWalkiPfS_PiiiS_S_:
        /*0000*/ 	.byte	0x20, 0x2d, 0x00, 0x00, 0xe0, 0x2c, 0x00, 0x00, 0xa0, 0x2c, 0x00, 0x00, 0x70, 0x2f, 0x00, 0x00
        /*0010*/ 	.byte	0x30, 0x2f, 0x00, 0x00, 0xf0, 0x2e, 0x00, 0x00, 0xc0, 0x31, 0x00, 0x00, 0x80, 0x31, 0x00, 0x00
        /*0020*/ 	.byte	0x40, 0x31, 0x00, 0x00, 0x10, 0x35, 0x00, 0x00, 0xd0, 0x34, 0x00, 0x00, 0x90, 0x34, 0x00, 0x00


//--------------------- .text._Z14cudaRandomWalkiPfS_PiiiS_S_ --------------------------
	.section	.text._Z14cudaRandomWalkiPfS_PiiiS_S_,"ax",@progbits
	.align	128
        .global         _Z14cudaRandomWalkiPfS_PiiiS_S_
        .type           _Z14cudaRandomWalkiPfS_PiiiS_S_,@function
        .size           _Z14cudaRandomWalkiPfS_PiiiS_S_,(.L_x_67 - _Z14cudaRandomWalkiPfS_PiiiS_S_)
        .other          _Z14cudaRandomWalkiPfS_PiiiS_S_,@"STO_CUDA_ENTRY STV_DEFAULT"
_Z14cudaRandomWalkiPfS_PiiiS_S_:
.text._Z14cudaRandomWalkiPfS_PiiiS_S_:
[----:B------:R-:W0:Y:S08]  /*0000*/  LDC R1, c[0x0][0x37c] ;  /* 0x0000df00ff017b82 */ /* 0x000e300000000800 */
[----:B------:R-:W1:Y:S01]  /*0010*/  LDC R0, c[0x0][0x380] ;  /* 0x0000e000ff007b82 */ /* 0x000e620000000800 */
[----:B------:R-:W2:Y:S01]  /*0020*/  S2R R9, SR_TID.X ;  /* 0x0000000000097919 */ /* 0x000ea20000002100 */
[----:B------:R-:W-:Y:S01]  /*0030*/  IMAD.MOV.U32 R3, RZ, RZ, -0x266e14b1 ;  /* 0xd991eb4fff037424 */ /* 0x000fe200078e00ff */
[----:B------:R-:W3:Y:S01]  /*0040*/  LDCU.64 UR6, c[0x0][0x358] ;  /* 0x00006b00ff0677ac */ /* 0x000ee20008000a00 */
[----:B0-----:R-:W-:Y:S01]  /*0050*/  VIADD R1, R1, 0xffffffd0 ;  /* 0xffffffd001017836 */ /* 0x001fe20000000000 */
[----:B------:R-:W-:Y:S03]  /*0060*/  BSSY.RECONVERGENT B0, `(.L_x_0) ;  /* 0x0000266000007945 */ /* 0x000fe60003800200 */
[----:B------:R-:W2:Y:S08]  /*0070*/  S2UR UR4, SR_CTAID.X ;  /* 0x00000000000479c3 */ /* 0x000eb00000002500 */
[----:B------:R-:W2:Y:S01]  /*0080*/  LDC R8, c[0x0][0x360] ;  /* 0x0000d800ff087b82 */ /* 0x000ea20000000800 */
[----:B-1----:R-:W-:-:S02]  /*0090*/  ISETP.GT.AND P0, PT, R0, -0x1, PT ;  /* 0xffffffff0000780c */ /* 0x002fc40003f04270 */
[----:B------:R-:W-:Y:S02]  /*00a0*/  LOP3.LUT R0, R0, 0xaad26b49, RZ, 0x3c, !PT ;  /* 0xaad26b4900007812 */ /* 0x000fe400078e3cff */
[----:B------:R-:W-:-:S03]  /*00b0*/  SEL R3, R3, 0x8bf16996, P0 ;  /* 0x8bf1699603037807 */ /* 0x000fc60000000000 */
[----:B------:R-:W-:Y:S01]  /*00c0*/  IMAD R0, R0, 0x4182bed5, RZ ;  /* 0x4182bed500007824 */ /* 0x000fe200078e02ff */
[C---:B------:R-:W-:Y:S01]  /*00d0*/  LOP3.LUT R2, R3.reuse, 0x5491333, RZ, 0x3c, !PT ;  /* 0x0549133303027812 */ /* 0x040fe200078e3cff */
[C---:B------:R-:W-:Y:S02]  /*00e0*/  VIADD R5, R3.reuse, 0x1f123bb5 ;  /* 0x1f123bb503057836 */ /* 0x040fe40000000000 */
[C---:B------:R-:W-:Y:S01]  /*00f0*/  VIADD R7, R0.reuse, 0x75bcd15 ;  /* 0x075bcd1500077836 */ /* 0x040fe20000000000 */
[----:B------:R-:W-:Y:S01]  /*0100*/  IADD3 R6, PT, PT, R3, 0x64f0c9, R0 ;  /* 0x0064f0c903067810 */ /* 0x000fe20007ffe000 */
[C---:B------:R-:W-:Y:S01]  /*0110*/  VIADD R3, R0.reuse, 0x583f19 ;  /* 0x00583f1900037836 */ /* 0x040fe20000000000 */
[----:B------:R-:W-:Y:S01]  /*0120*/  LOP3.LUT R4, R0, 0x159a55e5, RZ, 0x3c, !PT ;  /* 0x159a55e500047812 */ /* 0x000fe200078e3cff */
[----:B--2---:R-:W-:Y:S02]  /*0130*/  IMAD R0, R8, UR4, R9 ;  /* 0x0000000408007c24 */ /* 0x004fe4000f8e0209 */
[----:B------:R0:W-:Y:S04]  /*0140*/  STL.64 [R1], R6 ;  /* 0x0000000601007387 */ /* 0x0001e80000100a00 */
[----:B------:R0:W-:Y:S01]  /*0150*/  STL.64 [R1+0x8], R4 ;  /* 0x0000080401007387 */ /* 0x0001e20000100a00 */
[----:B------:R-:W-:-:S02]  /*0160*/  ISETP.NE.AND P0, PT, R0, RZ, PT ;  /* 0x000000ff0000720c */ /* 0x000fc40003f05270 */
[----:B------:R-:W-:Y:S01]  /*0170*/  SHF.R.S32.HI R8, RZ, 0x1f, R0 ;  /* 0x0000001fff087819 */ /* 0x000fe20000011400 */
[----:B------:R0:W-:Y:S10]  /*0180*/  STL.64 [R1+0x10], R2 ;  /* 0x0000100201007387 */ /* 0x0001f40000100a00 */
[----:B---3--:R-:W-:Y:S05]  /*0190*/  @!P0 BRA `(.L_x_1) ;  /* 0x0000002400488947 */ /* 0x008fea0003800000 */
[----:B------:R-:W-:Y:S02]  /*01a0*/  IMAD.MOV.U32 R15, RZ, RZ, R8 ;  /* 0x000000ffff0f7224 */ /* 0x000fe400078e0008 */
[----:B------:R-:W-:Y:S02]  /*01b0*/  IMAD.MOV.U32 R13, RZ, RZ, RZ ;  /* 0x000000ffff0d7224 */ /* 0x000fe400078e00ff */
[----:B------:R-:W-:-:S07]  /*01c0*/  IMAD.MOV.U32 R12, RZ, RZ, R0 ;  /* 0x000000ffff0c7224 */ /* 0x000fce00078e0000 */
.L_x_10:
[----:B------:R-:W-:Y:S01]  /*01d0*/  LOP3.LUT R8, R12, 0x3, RZ, 0xc0, !PT ;  /* 0x000000030c087812 */ /* 0x000fe200078ec0ff */
[----:B------:R-:W-:Y:S03]  /*01e0*/  BSSY.RECONVERGENT B1, `(.L_x_2) ;  /* 0x0000247000017945 */ /* 0x000fe60003800200 */
[----:B------:R-:W-:-:S04]  /*01f0*/  ISETP.NE.U32.AND P0, PT, R8, RZ, PT ;  /* 0x000000ff0800720c */ /* 0x000fc80003f05070 */
[----:B------:R-:W-:-:S13]  /*0200*/  ISETP.NE.AND.EX P0, PT, RZ, RZ, PT, P0 ;  /* 0x000000ffff00720c */ /* 0x000fda0003f05300 */
[----:B-1----:R-:W-:Y:S05]  /*0210*/  @!P0 BRA `(.L_x_3) ;  /* 0x00000024000c8947 */ /* 0x002fea0003800000 */
[----:B------:R-:W1:Y:S01]  /*0220*/  LDC.64 R10, c[0x4][RZ] ;  /* 0x01000000ff0a7b82 */ /* 0x000e620000000a00 */
[----:B------:R-:W-:Y:S01]  /*0230*/  IMAD.MOV.U32 R14, RZ, RZ, RZ ;  /* 0x000000ffff0e7224 */ /* 0x000fe200078e00ff */
[----:B0-----:R-:W-:Y:S02]  /*0240*/  CS2R R2, SRZ ;  /* 0x0000000000027805 */ /* 0x001fe4000001ff00 */
[----:B------:R-:W-:Y:S01]  /*0250*/  CS2R R4, SRZ ;  /* 0x0000000000047805 */ /* 0x000fe2000001ff00 */
[----:B------:R-:W-:Y:S02]  /*0260*/  IMAD.MOV.U32 R7, RZ, RZ, RZ ;  /* 0x000000ffff077224 */ /* 0x000fe400078e00ff */
[----:B-1----:R-:W-:-:S07]  /*0270*/  IMAD.WIDE.U32 R10, R13, 0xc80, R10 ;  /* 0x00000c800d0a7825 */ /* 0x002fce00078e000a */
.L_x_5:
[----:B------:R-:W-:-:S06]  /*0280*/  IMAD R16, R14, 0x4, R1 ;  /* 0x000000040e107824 */ /* 0x000fcc00078e0201 */
[----:B------:R-:W5:Y:S01]  /*0290*/  LDL R16, [R16+0x4] ;  /* 0x0000040010107983 */ /* 0x000f620000100800 */
[----:B------:R-:W-:-:S05]  /*02a0*/  UMOV UR4, URZ ;  /* 0x000000ff00047c82 */ /* 0x000fca0008000000 */
.L_x_4:
[----:B-----5:R-:W-:Y:S01]  /*02b0*/  SHF.R.U32.HI R21, RZ, UR4, R16 ;  /* 0x00000004ff157c19 */ /* 0x020fe20008011610 */
[----:B------:R-:W-:-:S03]  /*02c0*/  IMAD.SHL.U32 R8, R14, 0x20, RZ ;  /* 0x000000200e087824 */ /* 0x000fc600078e00ff */
[----:B------:R-:W-:Y:S01]  /*02d0*/  LOP3.LUT R9, R21, 0x1, RZ, 0xc0, !PT ;  /* 0x0000000115097812 */ /* 0x000fe200078ec0ff */
[----:B------:R-:W-:-:S03]  /*02e0*/  VIADD R8, R8, UR4 ;  /* 0x0000000408087c36 */ /* 0x000fc60008000000 */
[----:B------:R-:W-:Y:S01]  /*02f0*/  ISETP.NE.U32.AND P0, PT, R9, 0x1, PT ;  /* 0x000000010900780c */ /* 0x000fe20003f05070 */
[----:B------:R-:W-:-:S03]  /*0300*/  IMAD R9, R8, 0x5, RZ ;  /* 0x0000000508097824 */ /* 0x000fc600078e02ff */
[----:B------:R-:W-:Y:S01]  /*0310*/  R2P PR, R21, 0x7e ;  /* 0x0000007e15007804 */ /* 0x000fe20000000000 */
[----:B------:R-:W-:-:S08]  /*0320*/  IMAD.WIDE.U32 R8, R9, 0x4, R10 ;  /* 0x0000000409087825 */ /* 0x000fd000078e000a */
[----:B------:R-:W2:Y:S04]  /*0330*/  @!P0 LDG.E R20, desc[UR6][R8.64+0x10] ;  /* 0x0000100608148981 */ /* 0x000ea8000c1e1900 */
[----:B------:R-:W3:Y:S04]  /*0340*/  @P1 LDG.E R22, desc[UR6][R8.64+0x24] ;  /* 0x0000240608161981 */ /* 0x000ee8000c1e1900 */
[----:B------:R-:W4:Y:S04]  /*0350*/  @P2 LDG.E R24, desc[UR6][R8.64+0x38] ;  /* 0x0000380608182981 */ /* 0x000f28000c1e1900 */
[----:B------:R-:W4:Y:S04]  /*0360*/  @P3 LDG.E R26, desc[UR6][R8.64+0x4c] ;  /* 0x00004c06081a3981 */ /* 0x000f28000c1e1900 */
[----:B------:R-:W4:Y:S04]  /*0370*/  @P4 LDG.E R28, desc[UR6][R8.64+0x60] ;  /* 0x00006006081c4981 */ /* 0x000f28000c1e1900 */
[----:B------:R-:W4:Y:S04]  /*0380*/  @!P0 LDG.E R18, desc[UR6][R8.64] ;  /* 0x0000000608128981 */ /* 0x000f28000c1e1900 */
[----:B------:R-:W4:Y:S04]  /*0390*/  @!P0 LDG.E R17, desc[UR6][R8.64+0x4] ;  /* 0x0000040608118981 */ /* 0x000f28000c1e1900 */
[----:B------:R-:W4:Y:S04]  /*03a0*/  @P5 LDG.E R19, desc[UR6][R8.64+0x74] ;  /* 0x0000740608135981 */ /* 0x000f28000c1e1900 */
[----:B------:R-:W4:Y:S04]  /*03b0*/  @P1 LDG.E R23, desc[UR6][R8.64+0x20] ;  /* 0x0000200608171981 */ /* 0x000f28000c1e1900 */
[----:B------:R-:W4:Y:S01]  /*03c0*/  @P3 LDG.E R25, desc[UR6][R8.64+0x48] ;  /* 0x0000480608193981 */ /* 0x000f22000c1e1900 */
[----:B--2---:R-:W-:-:S03]  /*03d0*/  @!P0 LOP3.LUT R3, R3, R20, RZ, 0x3c, !PT ;  /* 0x0000001403038212 */ /* 0x004fc600078e3cff */
[----:B------:R-:W2:Y:S01]  /*03e0*/  @P1 LDG.E R20, desc[UR6][R8.64+0x14] ;  /* 0x0000140608141981 */ /* 0x000ea2000c1e1900 */
[----:B---3--:R-:W-:-:S03]  /*03f0*/  @P1 LOP3.LUT R3, R3, R22, RZ, 0x3c, !PT ;  /* 0x0000001603031212 */ /* 0x008fc600078e3cff */
[----:B------:R-:W3:Y:S01]  /*0400*/  @P1 LDG.E R22, desc[UR6][R8.64+0x1c] ;  /* 0x00001c0608161981 */ /* 0x000ee2000c1e1900 */
[----:B----4-:R-:W-:-:S03]  /*0410*/  @P2 LOP3.LUT R3, R3, R24, RZ, 0x3c, !PT ;  /* 0x0000001803032212 */ /* 0x010fc600078e3cff */
[----:B------:R-:W4:Y:S01]  /*0420*/  @P2 LDG.E R24, desc[UR6][R8.64+0x28] ;  /* 0x0000280608182981 */ /* 0x000f22000c1e1900 */
[----:B------:R-:W-:-:S03]  /*0430*/  @P3 LOP3.LUT R3, R3, R26, RZ, 0x3c, !PT ;  /* 0x0000001a03033212 */ /* 0x000fc600078e3cff */
[----:B------:R-:W3:Y:S01]  /*0440*/  @P6 LDG.E R26, desc[UR6][R8.64+0x88] ;  /* 0x00008806081a6981 */ /* 0x000ee2000c1e1900 */
[----:B------:R-:W-:Y:S02]  /*0450*/  @P4 LOP3.LUT R3, R3, R28, RZ, 0x3c, !PT ;  /* 0x0000001c03034212 */ /* 0x000fe400078e3cff */
[----:B------:R-:W-:Y:S02]  /*0460*/  @!P0 LOP3.LUT R7, R7, R18, RZ, 0x3c, !PT ;  /* 0x0000001207078212 */ /* 0x000fe400078e3cff */
[----:B------:R-:W3:Y:S01]  /*0470*/  @!P0 LDG.E R18, desc[UR6][R8.64+0x8] ;  /* 0x0000080608128981 */ /* 0x000ee2000c1e1900 */
[----:B------:R-:W-:-:S03]  /*0480*/  @!P0 LOP3.LUT R4, R4, R17, RZ, 0x3c, !PT ;  /* 0x0000001104048212 */ /* 0x000fc600078e3cff */
[----:B------:R-:W3:Y:S01]  /*0490*/  @!P0 LDG.E R17, desc[UR6][R8.64+0xc] ;  /* 0x00000c0608118981 */ /* 0x000ee2000c1e1900 */
[----:B------:R-:W-:-:S03]  /*04a0*/  @P5 LOP3.LUT R3, R3, R19, RZ, 0x3c, !PT ;  /* 0x0000001303035212 */ /* 0x000fc600078e3cff */
[----:B------:R-:W3:Y:S01]  /*04b0*/  @P1 LDG.E R19, desc[UR6][R8.64+0x18] ;  /* 0x0000180608131981 */ /* 0x000ee2000c1e1900 */
[----:B--2---:R-:W-:-:S03]  /*04c0*/  @P1 LOP3.LUT R7, R7, R20, RZ, 0x3c, !PT ;  /* 0x0000001407071212 */ /* 0x004fc600078e3cff */
[----:B------:R-:W2:Y:S01]  /*04d0*/  @P3 LDG.E R20, desc[UR6][R8.64+0x3c] ;  /* 0x00003c0608143981 */ /* 0x000ea2000c1e1900 */
[----:B----4-:R-:W-:-:S03]  /*04e0*/  @P2 LOP3.LUT R7, R7, R24, RZ, 0x3c, !PT ;  /* 0x0000001807072212 */ /* 0x010fc600078e3cff */
[----:B------:R-:W4:Y:S01]  /*04f0*/  @P4 LDG.E R24, desc[UR6][R8.64+0x50] ;  /* 0x0000500608184981 */ /* 0x000f22000c1e1900 */
[----:B---3--:R-:W-:-:S03]  /*0500*/  @!P0 LOP3.LUT R5, R5, R18, RZ, 0x3c, !PT ;  /* 0x0000001205058212 */ /* 0x008fc600078e3cff */
[----:B------:R-:W3:Y:S01]  /*0510*/  @P2 LDG.E R18, desc[UR6][R8.64+0x30] ;  /* 0x0000300608122981 */ /* 0x000ee2000c1e1900 */
[----:B------:R-:W-:-:S03]  /*0520*/  @!P0 LOP3.LUT R2, R2, R17, RZ, 0x3c, !PT ;  /* 0x0000001102028212 */ /* 0x000fc600078e3cff */
[----:B------:R-:W3:Y:S01]  /*0530*/  @P2 LDG.E R17, desc[UR6][R8.64+0x2c] ;  /* 0x00002c0608112981 */ /* 0x000ee2000c1e1900 */
[----:B------:R-:W-:-:S03]  /*0540*/  @P1 LOP3.LUT R4, R4, R19, RZ, 0x3c, !PT ;  /* 0x0000001304041212 */ /* 0x000fc600078e3cff */
[----:B------:R-:W3:Y:S01]  /*0550*/  @P2 LDG.E R19, desc[UR6][R8.64+0x34] ;  /* 0x0000340608132981 */ /* 0x000ee2000c1e1900 */
[----:B------:R-:W-:Y:S02]  /*0560*/  @P1 LOP3.LUT R5, R5, R22, RZ, 0x3c, !PT ;  /* 0x0000001605051212 */ /* 0x000fe400078e3cff */
[----:B------:R-:W-:Y:S01]  /*0570*/  @P1 LOP3.LUT R2, R2, R23, RZ, 0x3c, !PT ;  /* 0x0000001702021212 */ /* 0x000fe200078e3cff */
[----:B------:R-:W3:Y:S04]  /*0580*/  @P3 LDG.E R22, desc[UR6][R8.64+0x44] ;  /* 0x0000440608163981 */ /* 0x000ee8000c1e1900 */
[----:B------:R-:W3:Y:S01]  /*0590*/  @P3 LDG.E R23, desc[UR6][R8.64+0x40] ;  /* 0x0000400608173981 */ /* 0x000ee2000c1e1900 */
[----:B--2---:R-:W-:-:S03]  /*05a0*/  @P3 LOP3.LUT R7, R7, R20, RZ, 0x3c, !PT ;  /* 0x0000001407073212 */ /* 0x004fc600078e3cff */
[----:B------:R-:W2:Y:S01]  /*05b0*/  @P5 LDG.E R20, desc[UR6][R8.64+0x64] ;  /* 0x0000640608145981 */ /* 0x000ea2000c1e1900 */
[----:B----4-:R-:W-:-:S03]  /*05c0*/  @P4 LOP3.LUT R7, R7, R24, RZ, 0x3c, !PT ;  /* 0x0000001807074212 */ /* 0x010fc600078e3cff */
[----:B------:R-:W4:Y:S01]  /*05d0*/  @P6 LDG.E R24, desc[UR6][R8.64+0x78] ;  /* 0x0000780608186981 */ /* 0x000f22000c1e1900 */
[----:B---3--:R-:W-:-:S03]  /*05e0*/  @P2 LOP3.LUT R5, R5, R18, RZ, 0x3c, !PT ;  /* 0x0000001205052212 */ /* 0x008fc600078e3cff */
[----:B------:R-:W3:Y:S01]  /*05f0*/  @P4 LDG.E R18, desc[UR6][R8.64+0x58] ;  /* 0x0000580608124981 */ /* 0x000ee2000c1e1900 */
[----:B------:R-:W-:-:S03]  /*0600*/  @P2 LOP3.LUT R4, R4, R17, RZ, 0x3c, !PT ;  /* 0x0000001104042212 */ /* 0x000fc600078e3cff */
[----:B------:R-:W3:Y:S01]  /*0610*/  @P4 LDG.E R17, desc[UR6][R8.64+0x54] ;  /* 0x0000540608114981 */ /* 0x000ee2000c1e1900 */
[----:B------:R-:W-:-:S03]  /*0620*/  @P2 LOP3.LUT R2, R2, R19, RZ, 0x3c, !PT ;  /* 0x0000001302022212 */ /* 0x000fc600078e3cff */
[----:B------:R-:W3:Y:S01]  /*0630*/  @P4 LDG.E R19, desc[UR6][R8.64+0x5c] ;  /* 0x00005c0608134981 */ /* 0x000ee2000c1e1900 */
[----:B------:R-:W-:Y:S02]  /*0640*/  @P3 LOP3.LUT R5, R5, R22, RZ, 0x3c, !PT ;  /* 0x0000001605053212 */ /* 0x000fe400078e3cff */
[----:B------:R-:W-:Y:S01]  /*0650*/  @P3 LOP3.LUT R2, R2, R25, RZ, 0x3c, !PT ;  /* 0x0000001902023212 */ /* 0x000fe200078e3cff */
[----:B------:R-:W3:Y:S01]  /*0660*/  @P5 LDG.E R22, desc[UR6][R8.64+0x6c] ;  /* 0x00006c0608165981 */ /* 0x000ee2000c1e1900 */
[----:B------:R-:W-:-:S03]  /*0670*/  @P3 LOP3.LUT R4, R4, R23, RZ, 0x3c, !PT ;  /* 0x0000001704043212 */ /* 0x000fc600078e3cff */
[----:B------:R-:W3:Y:S04]  /*0680*/  @P5 LDG.E R23, desc[UR6][R8.64+0x68] ;  /* 0x0000680608175981 */ /* 0x000ee8000c1e1900 */
[----:B------:R-:W3:Y:S01]  /*0690*/  @P5 LDG.E R25, desc[UR6][R8.64+0x70] ;  /* 0x0000700608195981 */ /* 0x000ee2000c1e1900 */
[----:B------:R-:W-:Y:S02]  /*06a0*/  LOP3.LUT P0, RZ, R21, 0x80, RZ, 0xc0, !PT ;  /* 0x0000008015ff7812 */ /* 0x000fe4000780c0ff */
[----:B--2---:R-:W-:-:S11]  /*06b0*/  @P5 LOP3.LUT R7, R7, R20, RZ, 0x3c, !PT ;  /* 0x0000001407075212 */ /* 0x004fd600078e3cff */
        /* <DEDUP_REMOVED lines=15> */
[----:B------:R-:W-:Y:S02]  /*07b0*/  @P6 LOP3.LUT R3, R3, R26, RZ, 0x3c, !PT ;  /* 0x0000001a03036212 */ /* 0x000fe400078e3cff */
[----:B--2---:R-:W-:Y:S02]  /*07c0*/  @P0 LOP3.LUT R7, R7, R20, RZ, 0x3c, !PT ;  /* 0x0000001407070212 */ /* 0x004fe400078e3cff */
[----:B----4-:R-:W-:Y:S02]  /*07d0*/  @P0 LOP3.LUT R3, R3, R24, RZ, 0x3c, !PT ;  /* 0x0000001803030212 */ /* 0x010fe400078e3cff */
[----:B---3--:R-:W-:Y:S02]  /*07e0*/  @P6 LOP3.LUT R5, R5, R18, RZ, 0x3c, !PT ;  /* 0x0000001205056212 */ /* 0x008fe400078e3cff */
[----:B------:R-:W-:Y:S02]  /*07f0*/  @P6 LOP3.LUT R4, R4, R17, RZ, 0x3c, !PT ;  /* 0x0000001104046212 */ /* 0x000fe400078e3cff */
[----:B------:R-:W-:-:S02]  /*0800*/  @P6 LOP3.LUT R2, R2, R19, RZ, 0x3c, !PT ;  /* 0x0000001302026212 */ /* 0x000fc400078e3cff */
[----:B------:R-:W-:Y:S02]  /*0810*/  @P0 LOP3.LUT R5, R5, R22, RZ, 0x3c, !PT ;  /* 0x0000001605050212 */ /* 0x000fe400078e3cff */
[----:B------:R-:W-:Y:S02]  /*0820*/  @P0 LOP3.LUT R4, R4, R23, RZ, 0x3c, !PT ;  /* 0x0000001704040212 */ /* 0x000fe400078e3cff */
[----:B------:R-:W-:Y:S02]  /*0830*/  @P0 LOP3.LUT R2, R2, R25, RZ, 0x3c, !PT ;  /* 0x0000001902020212 */ /* 0x000fe400078e3cff */
[----:B------:R-:W-:-:S13]  /*0840*/  R2P PR, R21.B1, 0x7f ;  /* 0x0000007f15007804 */ /* 0x000fda0000001000 */
[----:B------:R-:W2:Y:S04]  /*0850*/  @P0 LDG.E R18, desc[UR6][R8.64+0xa0] ;  /* 0x0000a00608120981 */ /* 0x000ea8000c1e1900 */
[----:B------:R-:W3:Y:S04]  /*0860*/  @P0 LDG.E R17, desc[UR6][R8.64+0xa4] ;  /* 0x0000a40608110981 */ /* 0x000ee8000c1e1900 */
[----:B------:R-:W4:Y:S04]  /*0870*/  @P0 LDG.E R20, desc[UR6][R8.64+0xa8] ;  /* 0x0000a80608140981 */ /* 0x000f28000c1e1900 */
[----:B------:R-:W4:Y:S04]  /*0880*/  @P0 LDG.E R19, desc[UR6][R8.64+0xac] ;  /* 0x0000ac0608130981 */ /* 0x000f28000c1e1900 */
[----:B------:R-:W4:Y:S04]  /*0890*/  @P0 LDG.E R22, desc[UR6][R8.64+0xb0] ;  /* 0x0000b00608160981 */ /* 0x000f28000c1e1900 */
[----:B------:R-:W4:Y:S04]  /*08a0*/  @P1 LDG.E R24, desc[UR6][R8.64+0xb4] ;  /* 0x0000b40608181981 */ /* 0x000f28000c1e1900 */
[----:B------:R-:W4:Y:S04]  /*08b0*/  @P1 LDG.E R26, desc[UR6][R8.64+0xbc] ;  /* 0x0000bc06081a1981 */ /* 0x000f28000c1e1900 */
[----:B------:R-:W4:Y:S04]  /*08c0*/  @P1 LDG.E R23, desc[UR6][R8.64+0xb8] ;  /* 0x0000b80608171981 */ /* 0x000f28000c1e1900 */
[----:B------:R-:W4:Y:S04]  /*08d0*/  @P1 LDG.E R28, desc[UR6][R8.64+0xc4] ;  /* 0x0000c406081c1981 */ /* 0x000f28000c1e1900 */
[----:B------:R-:W4:Y:S01]  /*08e0*/  @P1 LDG.E R25, desc[UR6][R8.64+0xc0] ;  /* 0x0000c00608191981 */ /* 0x000f22000c1e1900 */
[----:B--2---:R-:W-:-:S03]  /*08f0*/  @P0 LOP3.LUT R7, R7, R18, RZ, 0x3c, !PT ;  /* 0x0000001207070212 */ /* 0x004fc600078e3cff */
[----:B------:R-:W2:Y:S01]  /*0900*/  @P2 LDG.E R18, desc[UR6][R8.64+0xc8] ;  /* 0x0000c80608122981 */ /* 0x000ea2000c1e1900 */
[----:B---3--:R-:W-:-:S03]  /*0910*/  @P0 LOP3.LUT R4, R4, R17, RZ, 0x3c, !PT ;  /* 0x0000001104040212 */ /* 0x008fc600078e3cff */
[----:B------:R-:W3:Y:S01]  /*0920*/  @P2 LDG.E R17, desc[UR6][R8.64+0xcc] ;  /* 0x0000cc0608112981 */ /* 0x000ee2000c1e1900 */
[----:B----4-:R-:W-:-:S03]  /*0930*/  @P0 LOP3.LUT R5, R5, R20, RZ, 0x3c, !PT ;  /* 0x0000001405050212 */ /* 0x010fc600078e3cff */
[----:B------:R-:W4:Y:S01]  /*0940*/  @P3 LDG.E R20, desc[UR6][R8.64+0xec] ;  /* 0x0000ec0608143981 */ /* 0x000f22000c1e1900 */
[----:B------:R-:W-:-:S03]  /*0950*/  @P0 LOP3.LUT R2, R2, R19, RZ, 0x3c, !PT ;  /* 0x0000001302020212 */ /* 0x000fc600078e3cff */
[----:B------:R-:W4:Y:S01]  /*0960*/  @P2 LDG.E R19, desc[UR6][R8.64+0xd4] ;  /* 0x0000d40608132981 */ /* 0x000f22000c1e1900 */
[----:B------:R-:W-:Y:S02]  /*0970*/  @P0 LOP3.LUT R3, R3, R22, RZ, 0x3c, !PT ;  /* 0x0000001603030212 */ /* 0x000fe400078e3cff */
[----:B------:R-:W-:Y:S01]  /*0980*/  LOP3.LUT P0, RZ, R21, 0x8000, RZ, 0xc0, !PT ;  /* 0x0000800015ff7812 */ /* 0x000fe2000780c0ff */
[----:B------:R-:W4:Y:S01]  /*0990*/  @P2 LDG.E R22, desc[UR6][R8.64+0xd0] ;  /* 0x0000d00608162981 */ /* 0x000f22000c1e1900 */
[----:B------:R-:W-:-:S03]  /*09a0*/  @P1 LOP3.LUT R7, R7, R24, RZ, 0x3c, !PT ;  /* 0x0000001807071212 */ /* 0x000fc600078e3cff */
[----:B------:R-:W4:Y:S01]  /*09b0*/  @P3 LDG.E R21, desc[UR6][R8.64+0xe0] ;  /* 0x0000e00608153981 */ /* 0x000f22000c1e1900 */
[----:B------:R-:W-:-:S03]  /*09c0*/  @P1 LOP3.LUT R5, R5, R26, RZ, 0x3c, !PT ;  /* 0x0000001a05051212 */ /* 0x000fc600078e3cff */
[----:B------:R-:W4:Y:S01]  /*09d0*/  @P2 LDG.E R24, desc[UR6][R8.64+0xd8] ;  /* 0x0000d80608182981 */ /* 0x000f22000c1e1900 */
[----:B------:R-:W-:-:S03]  /*09e0*/  @P1 LOP3.LUT R4, R4, R23, RZ, 0x3c, !PT ;  /* 0x0000001704041212 */ /* 0x000fc600078e3cff */
[----:B------:R-:W4:Y:S01]  /*09f0*/  @P3 LDG.E R26, desc[UR6][R8.64+0xdc] ;  /* 0x0000dc06081a3981 */ /* 0x000f22000c1e1900 */
[----:B------:R-:W-:-:S03]  /*0a00*/  @P1 LOP3.LUT R3, R3, R28, RZ, 0x3c, !PT ;  /* 0x0000001c03031212 */ /* 0x000fc600078e3cff */
[----:B------:R-:W4:Y:S04]  /*0a10*/  @P3 LDG.E R28, desc[UR6][R8.64+0xe4] ;  /* 0x0000e406081c3981 */ /* 0x000f28000c1e1900 */
[----:B------:R-:W4:Y:S01]  /*0a20*/  @P3 LDG.E R23, desc[UR6][R8.64+0xe8] ;  /* 0x0000e80608173981 */ /* 0x000f22000c1e1900 */
[----:B--2---:R-:W-:-:S03]  /*0a30*/  @P2 LOP3.LUT R7, R7, R18, RZ, 0x3c, !PT ;  /* 0x0000001207072212 */ /* 0x004fc600078e3cff */
[----:B------:R-:W2:Y:S01]  /*0a40*/  @P4 LDG.E R18, desc[UR6][R8.64+0xf0] ;  /* 0x0000f00608124981 */ /* 0x000ea2000c1e1900 */
[----:B---3--:R-:W-:Y:S02]  /*0a50*/  @P2 LOP3.LUT R4, R4, R17, RZ, 0x3c, !PT ;  /* 0x0000001104042212 */ /* 0x008fe400078e3cff */
[----:B------:R-:W-:Y:S01]  /*0a60*/  @P1 LOP3.LUT R2, R2, R25, RZ, 0x3c, !PT ;  /* 0x0000001902021212 */ /* 0x000fe200078e3cff */
[----:B------:R-:W3:Y:S03]  /*0a70*/  @P5 LDG.E R17, desc[UR6][R8.64+0x110] ;  /* 0x0001100608115981 */ /* 0x000ee6000c1e1900 */
[----:B----4-:R-:W-:Y:S02]  /*0a80*/  @P2 LOP3.LUT R2, R2, R19, RZ, 0x3c, !PT ;  /* 0x0000001302022212 */ /* 0x010fe400078e3cff */
[----:B------:R-:W4:Y:S01]  /*0a90*/  @P4 LDG.E R19, desc[UR6][R8.64+0xf4] ;  /* 0x0000f40608134981 */ /* 0x000f22000c1e1900 */
        /* <DEDUP_REMOVED lines=12> */
[----:B--2---:R-:W-:-:S03]  /*0b60*/  @P4 LOP3.LUT R7, R7, R18, RZ, 0x3c, !PT ;  /* 0x0000001207074212 */ /* 0x004fc600078e3cff */
[----:B------:R-:W2:Y:S01]  /*0b70*/  @P5 LDG.E R18, desc[UR6][R8.64+0x114] ;  /* 0x0001140608125981 */ /* 0x000ea2000c1e1900 */
[----:B------:R-:W-:-:S03]  /*0b80*/  @P3 LOP3.LUT R3, R3, R20, RZ, 0x3c, !PT ;  /* 0x0000001403033212 */ /* 0x000fc600078e3cff */
[----:B------:R-:W2:Y:S01]  /*0b90*/  @P6 LDG.E R20, desc[UR6][R8.64+0x118] ;  /* 0x0001180608146981 */ /* 0x000ea2000c1e1900 */
[----:B----4-:R-:W-:-:S03]  /*0ba0*/  @P4 LOP3.LUT R4, R4, R19, RZ, 0x3c, !PT ;  /* 0x0000001304044212 */ /* 0x010fc600078e3cff */
[----:B------:R-:W4:Y:S01]  /*0bb0*/  @P6 LDG.E R19, desc[UR6][R8.64+0x11c] ;  /* 0x00011c0608136981 */ /* 0x000f22000c1e1900 */
[----:B---3--:R-:W-:-:S03]  /*0bc0*/  @P4 LOP3.LUT R5, R5, R22, RZ, 0x3c, !PT ;  /* 0x0000001605054212 */ /* 0x008fc600078e3cff */
[----:B------:R-:W3:Y:S01]  /*0bd0*/  @P6 LDG.E R22, desc[UR6][R8.64+0x120] ;  /* 0x0001200608166981 */ /* 0x000ee2000c1e1900 */
[----:B------:R-:W-:-:S03]  /*0be0*/  @P4 LOP3.LUT R2, R2, R21, RZ, 0x3c, !PT ;  /* 0x0000001502024212 */ /* 0x000fc600078e3cff */
[----:B------:R-:W3:Y:S01]  /*0bf0*/  @P0 LDG.E R21, desc[UR6][R8.64+0x130] ;  /* 0x0001300608150981 */ /* 0x000ee2000c1e1900 */
[----:B------:R-:W-:Y:S02]  /*0c00*/  @P4 LOP3.LUT R3, R3, R24, RZ, 0x3c, !PT ;  /* 0x0000001803034212 */ /* 0x000fe400078e3cff */
[----:B------:R-:W-:Y:S01]  /*0c10*/  @P5 LOP3.LUT R2, R2, R17, RZ, 0x3c, !PT ;  /* 0x0000001102025212 */ /* 0x000fe200078e3cff */
[----:B------:R-:W3:Y:S01]  /*0c20*/  @P6 LDG.E R24, desc[UR6][R8.64+0x128] ;  /* 0x0001280608186981 */ /* 0x000ee2000c1e1900 */
[----:B------:R-:W-:-:S03]  /*0c30*/  @P5 LOP3.LUT R7, R7, R26, RZ, 0x3c, !PT ;  /* 0x0000001a07075212 */ /* 0x000fc600078e3cff */
[----:B------:R-:W3:Y:S01]  /*0c40*/  @P6 LDG.E R17, desc[UR6][R8.64+0x124] ;  /* 0x0001240608116981 */ /* 0x000ee2000c1e1900 */
[----:B------:R-:W-:-:S03]  /*0c50*/  @P5 LOP3.LUT R5, R5, R28, RZ, 0x3c, !PT ;  /* 0x0000001c05055212 */ /* 0x000fc600078e3cff */
[----:B------:R-:W3:Y:S01]  /*0c60*/  @P0 LDG.E R26, desc[UR6][R8.64+0x12c] ;  /* 0x00012c06081a0981 */ /* 0x000ee2000c1e1900 */
[----:B------:R-:W-:-:S03]  /*0c70*/  @P5 LOP3.LUT R4, R4, R23, RZ, 0x3c, !PT ;  /* 0x0000001704045212 */ /* 0x000fc600078e3cff */
[----:B------:R-:W3:Y:S04]  /*0c80*/  @P0 LDG.E R28, desc[UR6][R8.64+0x13c] ;  /* 0x00013c06081c0981 */ /* 0x000ee8000c1e1900 */
[----:B------:R-:W3:Y:S01]  /*0c90*/  @P0 LDG.E R23, desc[UR6][R8.64+0x138] ;  /* 0x0001380608170981 */ /* 0x000ee2000c1e1900 */
[----:B--2---:R-:W-:-:S03]  /*0ca0*/  @P5 LOP3.LUT R3, R3, R18, RZ, 0x3c, !PT ;  /* 0x0000001203035212 */ /* 0x004fc600078e3cff */
[----:B------:R-:W2:Y:S01]  /*0cb0*/  @P0 LDG.E R18, desc[UR6][R8.64+0x134] ;  /* 0x0001340608120981 */ /* 0x000ea2000c1e1900 */
[----:B------:R-:W-:-:S04]  /*0cc0*/  UIADD3 UR4, UPT, UPT, UR4, 0x10, URZ ;  /* 0x0000001004047890 */ /* 0x000fc8000fffe0ff */
[----:B------:R-:W-:Y:S01]  /*0cd0*/  UISETP.NE.AND UP0, UPT, UR4, 0x20, UPT ;  /* 0x000000200400788c */ /* 0x000fe2000bf05270 */
[----:B------:R-:W-:Y:S02]  /*0ce0*/  @P6 LOP3.LUT R7, R7, R20, RZ, 0x3c, !PT ;  /* 0x0000001407076212 */ /* 0x000fe400078e3cff */
[----:B----4-:R-:W-:Y:S02]  /*0cf0*/  @P6 LOP3.LUT R4, R4, R19, RZ, 0x3c, !PT ;  /* 0x0000001304046212 */ /* 0x010fe400078e3cff */
[----:B---3--:R-:W-:Y:S02]  /*0d00*/  @P6 LOP3.LUT R5, R5, R22, RZ, 0x3c, !PT ;  /* 0x0000001605056212 */ /* 0x008fe400078e3cff */
[----:B------:R-:W-:Y:S02]  /*0d10*/  @P0 LOP3.LUT R4, R4, R21, RZ, 0x3c, !PT ;  /* 0x0000001504040212 */ /* 0x000fe400078e3cff */
[----:B------:R-:W-:Y:S02]  /*0d20*/  @P6 LOP3.LUT R3, R3, R24, RZ, 0x3c, !PT ;  /* 0x0000001803036212 */ /* 0x000fe400078e3cff */
[----:B------:R-:W-:-:S02]  /*0d30*/  @P6 LOP3.LUT R2, R2, R17, RZ, 0x3c, !PT ;  /* 0x0000001102026212 */ /* 0x000fc400078e3cff */
[----:B------:R-:W-:Y:S02]  /*0d40*/  @P0 LOP3.LUT R7, R7, R26, RZ, 0x3c, !PT ;  /* 0x0000001a07070212 */ /* 0x000fe400078e3cff */
[----:B------:R-:W-:Y:S02]  /*0d50*/  @P0 LOP3.LUT R3, R3, R28, RZ, 0x3c, !PT ;  /* 0x0000001c03030212 */ /* 0x000fe400078e3cff */
[----:B------:R-:W-:Y:S02]  /*0d60*/  @P0 LOP3.LUT R2, R2, R23, RZ, 0x3c, !PT ;  /* 0x0000001702020212 */ /* 0x000fe400078e3cff */
[----:B--2---:R-:W-:Y:S01]  /*0d70*/  @P0 LOP3.LUT R5, R5, R18, RZ, 0x3c, !PT ;  /* 0x0000001205050212 */ /* 0x004fe200078e3cff */
[----:B------:R-:W-:Y:S06]  /*0d80*/  BRA.U UP0, `(.L_x_4) ;  /* 0xfffffff500487547 */ /* 0x000fec000b83ffff */
[----:B------:R-:W-:-:S05]  /*0d90*/  VIADD R14, R14, 0x1 ;  /* 0x000000010e0e7836 */ /* 0x000fca0000000000 */
[----:B------:R-:W-:-:S13]  /*0da0*/  ISETP.NE.AND P0, PT, R14, 0x5, PT ;  /* 0x000000050e00780c */ /* 0x000fda0003f05270 */
[----:B------:R-:W-:Y:S05]  /*0db0*/  @P0 BRA `(.L_x_5) ;  /* 0xfffffff400300947 */ /* 0x000fea000383ffff */
[----:B------:R-:W-:Y:S01]  /*0dc0*/  LOP3.LUT R8, R12, 0x3, RZ, 0xc0, !PT ;  /* 0x000000030c087812 */ /* 0x000fe200078ec0ff */
[----:B------:R1:W-:Y:S03]  /*0dd0*/  STL [R1+0x4], R7 ;  /* 0x0000040701007387 */ /* 0x0003e60000100800 */
[----:B------:R-:W-:Y:S01]  /*0de0*/  ISETP.NE.U32.AND P0, PT, R8, 0x1, PT ;  /* 0x000000010800780c */ /* 0x000fe20003f05070 */
[----:B------:R1:W-:Y:S03]  /*0df0*/  STL.64 [R1+0x8], R4 ;  /* 0x0000080401007387 */ /* 0x0003e60000100a00 */
[----:B------:R-:W-:Y:S01]  /*0e00*/  ISETP.NE.AND.EX P0, PT, RZ, RZ, PT, P0 ;  /* 0x000000ffff00720c */ /* 0x000fe20003f05300 */
[----:B------:R1:W-:-:S12]  /*0e10*/  STL.64 [R1+0x10], R2 ;  /* 0x0000100201007387 */ /* 0x0003d80000100a00 */
[----:B-1----:R-:W-:Y:S05]  /*0e20*/  @!P0 BRA `(.L_x_3) ;  /* 0x0000001800088947 */ /* 0x002fea0003800000 */
[----:B------:R-:W-:Y:S01]  /*0e30*/  UMOV UR4, URZ ;  /* 0x000000ff00047c82 */ /* 0x000fe20008000000 */
[----:B------:R-:W-:Y:S01]  /*0e40*/  UMOV UR5, URZ ;  /* 0x000000ff00057c82 */ /* 0x000fe20008000000 */
[----:B------:R-:W-:Y:S02]  /*0e50*/  IMAD.MOV.U32 R14, RZ, RZ, RZ ;  /* 0x000000ffff0e7224 */ /* 0x000fe400078e00ff */
[----:B------:R-:W-:Y:S02]  /*0e60*/  IMAD.MOV.U32 R7, RZ, RZ, RZ ;  /* 0x000000ffff077224 */ /* 0x000fe400078e00ff */
[----:B------:R-:W-:Y:S02]  /*0e70*/  IMAD.U32 R3, RZ, RZ, UR4 ;  /* 0x00000004ff037e24 */ /* 0x000fe4000f8e00ff */
[----:B------:R-:W-:Y:S02]  /*0e80*/  IMAD.U32 R2, RZ, RZ, UR5 ;  /* 0x00000005ff027e24 */ /* 0x000fe4000f8e00ff */
[----:B------:R-:W-:-:S02]  /*0e90*/  IMAD.U32 R5, RZ, RZ, UR4 ;  /* 0x00000004ff057e24 */ /* 0x000fc4000f8e00ff */
[----:B------:R-:W-:-:S07]  /*0ea0*/  IMAD.U32 R4, RZ, RZ, UR5 ;  /* 0x00000005ff047e24 */ /* 0x000fce000f8e00ff */
.L_x_7:
[----:B------:R-:W-:-:S06]  /*0eb0*/  IMAD R16, R14, 0x4, R1 ;  /* 0x000000040e107824 */ /* 0x000fcc00078e0201 */
[----:B------:R-:W5:Y:S01]  /*0ec0*/  LDL R16, [R16+0x4] ;  /* 0x0000040010107983 */ /* 0x000f620000100800 */
[----:B------:R-:W-:-:S05]  /*0ed0*/  UMOV UR4, URZ ;  /* 0x000000ff00047c82 */ /* 0x000fca0008000000 */
.L_x_6:
        /* <DEDUP_REMOVED lines=183> */
[----:B-1----:R-:W-:Y:S05]  /*1a50*/  @P0 BRA `(.L_x_3) ;  /* 0x0000000800fc0947 */ /* 0x002fea0003800000 */
        /* <DEDUP_REMOVED lines=8> */
.L_x_9:
[----:B------:R-:W-:-:S06]  /*1ae0*/  IMAD R16, R14, 0x4, R1 ;  /* 0x000000040e107824 */ /* 0x000fcc00078e0201 */
[----:B------:R-:W5:Y:S01]  /*1af0*/  LDL R16, [R16+0x4] ;  /* 0x0000040010107983 */ /* 0x000f620000100800 */
[----:B------:R-:W-:-:S05]  /*1b00*/  UMOV UR4, URZ ;  /* 0x000000ff00047c82 */ /* 0x000fca0008000000 */
.L_x_8:
        /* <DEDUP_REMOVED lines=177> */
[----:B------:R1:W-:Y:S04]  /*2620*/  STL [R1+0x4], R7 ;  /* 0x0000040701007387 */ /* 0x0003e80000100800 */
[----:B------:R1:W-:Y:S04]  /*2630*/  STL.64 [R1+0x8], R4 ;  /* 0x0000080401007387 */ /* 0x0003e80000100a00 */
[----:B------:R1:W-:Y:S02]  /*2640*/  STL.64 [R1+0x10], R2 ;  /* 0x0000100201007387 */ /* 0x0003e40000100a00 */
.L_x_3:
[----:B------:R-:W-:Y:S05]  /*2650*/  BSYNC.RECONVERGENT B1 ;  /* 0x0000000000017941 */ /* 0x000fea0003800200 */
.L_x_2:
[C---:B------:R-:W-:Y:S01]  /*2660*/  ISETP.GT.U32.AND P0, PT, R12.reuse, 0x3, PT ;  /* 0x000000030c00780c */ /* 0x040fe20003f04070 */
[----:B------:R-:W-:Y:S01]  /*2670*/  VIADD R13, R13, 0x1 ;  /* 0x000000010d0d7836 */ /* 0x000fe20000000000 */
[--C-:B------:R-:W-:Y:S02]  /*2680*/  SHF.R.U64 R12, R12, 0x2, R15.reuse ;  /* 0x000000020c0c7819 */ /* 0x100fe4000000120f */
[----:B------:R-:W-:Y:S02]  /*2690*/  ISETP.GT.U32.AND.EX P0, PT, R15, RZ, PT, P0 ;  /* 0x000000ff0f00720c */ /* 0x000fe40003f04100 */
[----:B------:R-:W-:-:S11]  /*26a0*/  SHF.R.U32.HI R15, RZ, 0x2, R15 ;  /* 0x00000002ff0f7819 */ /* 0x000fd6000001160f */
[----:B------:R-:W-:Y:S05]  /*26b0*/  @P0 BRA `(.L_x_10) ;  /* 0xffffffd800c40947 */ /* 0x000fea000383ffff */
.L_x_1:
[----:B------:R-:W-:Y:S05]  /*26c0*/  BSYNC.RECONVERGENT B0 ;  /* 0x0000000000007941 */ /* 0x000fea0003800200 */
.L_x_0:
[----:B------:R-:W2:Y:S01]  /*26d0*/  LDCU UR4, c[0x0][0x3a4] ;  /* 0x00007480ff0477ac */ /* 0x000ea20008000800 */
[----:B------:R3:W-:Y:S04]  /*26e0*/  STL.64 [R1+0x18], RZ ;  /* 0x000018ff01007387 */ /* 0x0007e80000100a00 */
[----:B------:R3:W-:Y:S04]  /*26f0*/  STL [R1+0x20], RZ ;  /* 0x000020ff01007387 */ /* 0x0007e80000100800 */
[----:B------:R3:W-:Y:S01]  /*2700*/  STL.64 [R1+0x28], RZ ;  /* 0x000028ff01007387 */ /* 0x0007e20000100a00 */
[----:B--2---:R-:W-:-:S13]  /*2710*/  ISETP.GE.AND P0, PT, R0, UR4, PT ;  /* 0x0000000400007c0c */ /* 0x004fda000bf06270 */
[----:B---3--:R-:W-:Y:S05]  /*2720*/  @P0 EXIT ;  /* 0x000000000000094d */ /* 0x008fea0003800000 */
[----:B------:R-:W2:Y:S01]  /*2730*/  LDCU UR5, c[0x0][0x3a0] ;  /* 0x00007400ff0577ac */ /* 0x000ea20008000800 */
[C---:B------:R-:W-:Y:S01]  /*2740*/  IMAD.SHL.U32 R8, R0.reuse, 0x4, RZ ;  /* 0x0000000400087824 */ /* 0x040fe200078e00ff */
[----:B------:R-:W-:Y:S01]  /*2750*/  SHF.R.S32.HI R9, RZ, 0x1f, R0 ;  /* 0x0000001fff097819 */ /* 0x000fe20000011400 */
[----:B------:R-:W3:Y:S03]  /*2760*/  LDCU.64 UR8, c[0x0][0x388] ;  /* 0x00007100ff0877ac */ /* 0x000ee60008000a00 */
[----:B------:R-:W-:Y:S01]  /*2770*/  SHF.L.U64.HI R9, R0, 0x2, R9 ;  /* 0x0000000200097819 */ /* 0x000fe20000010209 */
[----:B------:R-:W4:Y:S01]  /*2780*/  LDCU.64 UR10, c[0x0][0x390] ;  /* 0x00007200ff0a77ac */ /* 0x000f220008000a00 */
[----:B--2---:R-:W-:Y:S01]  /*2790*/  UISETP.GE.AND UP0, UPT, UR5, 0x1, UPT ;  /* 0x000000010500788c */ /* 0x004fe2000bf06270 */
[C---:B---3--:R-:W-:Y:S02]  /*27a0*/  IADD3 R10, P0, PT, R8.reuse, UR8, RZ ;  /* 0x00000008080a7c10 */ /* 0x048fe4000ff1e0ff */
[----:B----4-:R-:W-:-:S02]  /*27b0*/  IADD3 R12, P1, PT, R8, UR10, RZ ;  /* 0x0000000a080c7c10 */ /* 0x010fc4000ff3e0ff */
[C---:B------:R-:W-:Y:S02]  /*27c0*/  IADD3.X R11, PT, PT, R9.reuse, UR9, RZ, P0, !PT ;  /* 0x00000009090b7c10 */ /* 0x040fe400087fe4ff */
[----:B------:R-:W-:Y:S02]  /*27d0*/  IADD3.X R13, PT, PT, R9, UR11, RZ, P1, !PT ;  /* 0x0000000b090d7c10 */ /* 0x000fe40008ffe4ff */
[----:B------:R-:W-:Y:S07]  /*27e0*/  BRA.U !UP0, `(.L_x_11) ;  /* 0x0000000d087c7547 */ /* 0x000fee000b800000 */
[----:B------:R-:W-:Y:S02]  /*27f0*/  UISETP.GE.U32.AND UP0, UPT, UR5, 0x4, UPT ;  /* 0x000000040500788c */ /* 0x000fe4000bf06070 */
[----:B------:R-:W-:-:S07]  /*2800*/  ULOP3.LUT UR4, UR5, 0x3, URZ, 0xc0, !UPT ;  /* 0x0000000305047892 */ /* 0x000fce000f8ec0ff */
[----:B------:R-:W-:Y:S05]  /*2810*/  BRA.U !UP0, `(.L_x_12) ;  /* 0x0000000908907547 */ /* 0x000fea000b800000 */
[----:B0-----:R-:W0:Y:S01]  /*2820*/  LDC R6, c[0x0][0x380] ;  /* 0x0000e000ff067b82 */ /* 0x001e220000000800 */
[----:B------:R-:W-:-:S04]  /*2830*/  ULOP3.LUT UR5, UR5, 0x7ffffffc, URZ, 0xc0, !UPT ;  /* 0x7ffffffc05057892 */ /* 0x000fc8000f8ec0ff */
[----:B------:R-:W-:-:S03]  /*2840*/  UIADD3 UR5, UPT, UPT, -UR5, URZ, URZ ;  /* 0x000000ff05057290 */ /* 0x000fc6000fffe1ff */
[----:B------:R-:W2:Y:S01]  /*2850*/  LDC.64 R14, c[0x0][0x398] ;  /* 0x0000e600ff0e7b82 */ /* 0x000ea20000000a00 */
[C---:B0-----:R-:W-:Y:S02]  /*2860*/  LOP3.LUT R0, R6.reuse, 0xaad26b49, RZ, 0x3c, !PT ;  /* 0xaad26b4906007812 */ /* 0x041fe400078e3cff */
[----:B------:R-:W-:Y:S01]  /*2870*/  ISETP.GT.AND P0, PT, R6, -0x1, PT ;  /* 0xffffffff0600780c */ /* 0x000fe20003f04270 */
[----:B------:R-:W-:Y:S02]  /*2880*/  IMAD.MOV.U32 R6, RZ, RZ, -0x266e14b1 ;  /* 0xd991eb4fff067424 */ /* 0x000fe400078e00ff */
[----:B------:R-:W-:-:S03]  /*2890*/  IMAD R0, R0, 0x4182bed5, RZ ;  /* 0x4182bed500007824 */ /* 0x000fc600078e02ff */
[----:B------:R-:W-:-:S04]  /*28a0*/  SEL R19, R6, 0x8bf16996, P0 ;  /* 0x8bf1699606137807 */ /* 0x000fc80000000000 */
[----:B--2---:R-:W-:-:S07]  /*28b0*/  IADD3 R19, PT, PT, R19, 0x7b0fdd, R0 ;  /* 0x007b0fdd13137810 */ /* 0x004fce0007ffe000 */
.L_x_26:
[----:B------:R-:W-:Y:S01]  /*28c0*/  SHF.R.U32.HI R0, RZ, 0x2, R7 ;  /* 0x00000002ff007819 */ /* 0x000fe20000011607 */
[----:B------:R-:W-:Y:S01]  /*28d0*/  IMAD.MOV.U32 R16, RZ, RZ, R4 ;  /* 0x000000ffff107224 */ /* 0x000fe200078e0004 */
[----:B------:R-:W-:Y:S01]  /*28e0*/  UIADD3 UR5, UPT, UPT, UR5, 0x4, URZ ;  /* 0x0000000405057890 */ /* 0x000fe2000fffe0ff */
[----:B------:R-:W-:Y:S01]  /*28f0*/  BSSY.RECONVERGENT B0, `(.L_x_13) ;  /* 0x0000025000007945 */ /* 0x000fe20003800200 */
[----:B------:R-:W-:Y:S01]  /*2900*/  LOP3.LUT R0, R0, R7, RZ, 0x3c, !PT ;  /* 0x0000000700007212 */ /* 0x000fe200078e3cff */
[----:B-1----:R-:W-:Y:S01]  /*2910*/  IMAD.SHL.U32 R7, R3, 0x10, RZ ;  /* 0x0000001003077824 */ /* 0x002fe200078e00ff */
[----:B------:R-:W-:Y:S01]  /*2920*/  UISETP.NE.AND UP0, UPT, UR5, URZ, UPT ;  /* 0x000000ff0500728c */ /* 0x000fe2000bf05270 */
[----:B------:R-:W-:Y:S02]  /*2930*/  IMAD.MOV.U32 R18, RZ, RZ, R5 ;  /* 0x000000ffff127224 */ /* 0x000fe400078e0005 */
[----:B------:R-:W-:Y:S02]  /*2940*/  IMAD.SHL.U32 R6, R0, 0x2, RZ ;  /* 0x0000000200067824 */ /* 0x000fe400078e00ff */
[----:B0-23--:R-:W-:-:S03]  /*2950*/  IMAD.MOV.U32 R17, RZ, RZ, R2 ;  /* 0x000000ffff117224 */ /* 0x00dfc600078e0002 */
[----:B------:R-:W-:Y:S01]  /*2960*/  LOP3.LUT R6, R0, R6, R7, 0x96, !PT ;  /* 0x0000000600067212 */ /* 0x000fe200078e9607 */
[----:B------:R-:W-:-:S03]  /*2970*/  IMAD.MOV.U32 R0, RZ, RZ, 0x2f800000 ;  /* 0x2f800000ff007424 */ /* 0x000fc600078e00ff */
[----:B------:R-:W-:-:S04]  /*2980*/  LOP3.LUT R4, R6, R3, RZ, 0x3c, !PT ;  /* 0x0000000306047212 */ /* 0x000fc800078e3cff */
[----:B------:R-:W-:-:S04]  /*2990*/  IADD3 R6, PT, PT, R19, -0x10974f, R4 ;  /* 0xffef68b113067810 */ /* 0x000fc80007ffe004 */
[----:B------:R-:W-:Y:S01]  /*29a0*/  I2FP.F32.U32 R7, R6 ;  /* 0x0000000600077245 */ /* 0x000fe20000201000 */
[----:B------:R-:W-:-:S04]  /*29b0*/  IMAD.MOV.U32 R6, RZ, RZ, R19 ;  /* 0x000000ffff067224 */ /* 0x000fc800078e0013 */
[----:B------:R-:W-:-:S04]  /*29c0*/  FFMA R7, R7, R0, 1.1641532182693481445e-10 ;  /* 0x2f00000007077423 */ /* 0x000fc80000000000 */
[----:B------:R-:W-:Y:S01]  /*29d0*/  FMUL R20, R7, 4 ;  /* 0x4080000007147820 */ /* 0x000fe20000400000 */
[----:B------:R-:W-:-:S03]  /*29e0*/  IMAD.MOV.U32 R7, RZ, RZ, R3 ;  /* 0x000000ffff077224 */ /* 0x000fc600078e0003 */
[----:B------:R-:W0:Y:S02]  /*29f0*/  F2I.TRUNC.NTZ R21, R20 ;  /* 0x0000001400157305 */ /* 0x000e24000020f100 */
[----:B0-----:R0:W-:Y:S01]  /*2a00*/  STG.E desc[UR6][R14.64], R21 ;  /* 0x000000150e007986 */ /* 0x0011e2000c101906 */
[----:B------:R-:W-:-:S13]  /*2a10*/  ISETP.NE.AND P0, PT, R21, 0x2, PT ;  /* 0x000000021500780c */ /* 0x000fda0003f05270 */
[----:B0-----:R-:W-:Y:S05]  /*2a20*/  @!P0 BRA `(.L_x_14) ;  /* 0x0000000000388947 */ /* 0x001fea0003800000 */
[----:B------:R-:W-:-:S13]  /*2a30*/  ISETP.NE.AND P0, PT, R21, 0x1, PT ;  /* 0x000000011500780c */ /* 0x000fda0003f05270 */
[----:B------:R-:W-:Y:S05]  /*2a40*/  @!P0 BRA `(.L_x_15) ;  /* 0x0000000000208947 */ /* 0x000fea0003800000 */
[----:B------:R-:W-:-:S13]  /*2a50*/  ISETP.NE.AND P0, PT, R21, RZ, PT ;  /* 0x000000ff1500720c */ /* 0x000fda0003f05270 */
[----:B------:R-:W2:Y:S02]  /*2a60*/  @!P0 LDG.E R2, desc[UR6][R12.64] ;  /* 0x000000060c028981 */ /* 0x000ea4000c1e1900 */
[----:B--2---:R-:W-:-:S05]  /*2a70*/  @!P0 FADD R3, R2, 1 ;  /* 0x3f80000002038421 */ /* 0x004fca0000000000 */
[----:B------:R0:W-:Y:S04]  /*2a80*/  @!P0 STG.E desc[UR6][R12.64], R3 ;  /* 0x000000030c008986 */ /* 0x0001e8000c101906 */
[----:B------:R-:W2:Y:S02]  /*2a90*/  @P0 LDG.E R2, desc[UR6][R10.64] ;  /* 0x000000060a020981 */ /* 0x000ea4000c1e1900 */
[----:B--2---:R-:W-:-:S05]  /*2aa0*/  @P0 FADD R5, R2, 1 ;  /* 0x3f80000002050421 */ /* 0x004fca0000000000 */
[----:B------:R0:W-:Y:S01]  /*2ab0*/  @P0 STG.E desc[UR6][R10.64], R5 ;  /* 0x000000050a000986 */ /* 0x0001e2000c101906 */
[----:B------:R-:W-:Y:S05]  /*2ac0*/  BRA `(.L_x_16) ;  /* 0x00000000001c7947 */ /* 0x000fea0003800000 */
.L_x_15:
[----:B------:R-:W2:Y:S02]  /*2ad0*/  LDG.E R2, desc[UR6][R12.64] ;  /* 0x000000060c027981 */ /* 0x000ea4000c1e1900 */
[----:B--2---:R-:W-:-:S05]  /*2ae0*/  FADD R3, R2, -1 ;  /* 0xbf80000002037421 */ /* 0x004fca0000000000 */
[----:B------:R1:W-:Y:S01]  /*2af0*/  STG.E desc[UR6][R12.64], R3 ;  /* 0x000000030c007986 */ /* 0x0003e2000c101906 */
[----:B------:R-:W-:Y:S05]  /*2b00*/  BRA `(.L_x_16) ;  /* 0x00000000000c7947 */ /* 0x000fea0003800000 */
.L_x_14:
[----:B------:R-:W2:Y:S02]  /*2b10*/  LDG.E R2, desc[UR6][R10.64] ;  /* 0x000000060a027981 */ /* 0x000ea4000c1e1900 */
[----:B--2---:R-:W-:-:S05]  /*2b20*/  FADD R3, R2, -1 ;  /* 0xbf80000002037421 */ /* 0x004fca0000000000 */
[----:B------:R2:W-:Y:S02]  /*2b30*/  STG.E desc[UR6][R10.64], R3 ;  /* 0x000000030a007986 */ /* 0x0005e4000c101906 */
.L_x_16:
[----:B------:R-:W-:Y:S05]  /*2b40*/  BSYNC.RECONVERGENT B0 ;  /* 0x0000000000007941 */ /* 0x000fea0003800200 */
.L_x_13:
[----:B012---:R-:W-:Y:S01]  /*2b50*/  SHF.R.U32.HI R3, RZ, 0x2, R16 ;  /* 0x00000002ff037819 */ /* 0x007fe20000011610 */
[----:B------:R-:W-:Y:S01]  /*2b60*/  IMAD.SHL.U32 R2, R4, 0x10, RZ ;  /* 0x0000001004027824 */ /* 0x000fe200078e00ff */
[----:B------:R-:W-:Y:S02]  /*2b70*/  BSSY.RECONVERGENT B0, `(.L_x_17) ;  /* 0x0000022000007945 */ /* 0x000fe40003800200 */
[----:B------:R-:W-:-:S05]  /*2b80*/  LOP3.LUT R3, R3, R16, RZ, 0x3c, !PT ;  /* 0x0000001003037212 */ /* 0x000fca00078e3cff */
[----:B------:R-:W-:-:S05]  /*2b90*/  IMAD.SHL.U32 R5, R3, 0x2, RZ ;  /* 0x0000000203057824 */ /* 0x000fca00078e00ff */
[----:B------:R-:W-:-:S04]  /*2ba0*/  LOP3.LUT R5, R3, R5, R2, 0x96, !PT ;  /* 0x0000000503057212 */ /* 0x000fc800078e9602 */
[----:B------:R-:W-:-:S04]  /*2bb0*/  LOP3.LUT R5, R5, R4, RZ, 0x3c, !PT ;  /* 0x0000000405057212 */ /* 0x000fc800078e3cff */
[----:B------:R-:W-:-:S04]  /*2bc0*/  IADD3 R2, PT, PT, R6, -0xb0f8a, R5 ;  /* 0xfff4f07606027810 */ /* 0x000fc80007ffe005 */
[----:B------:R-:W-:-:S05]  /*2bd0*/  I2FP.F32.U32 R3, R2 ;  /* 0x0000000200037245 */ /* 0x000fca0000201000 */
[----:B------:R-:W-:-:S04]  /*2be0*/  FFMA R3, R3, R0, 1.1641532182693481445e-10 ;  /* 0x2f00000003037423 */ /* 0x000fc80000000000 */
[----:B------:R-:W-:-:S06]  /*2bf0*/  FMUL R3, R3, 4 ;  /* 0x4080000003037820 */ /* 0x000fcc0000400000 */
[----:B------:R-:W0:Y:S02]  /*2c00*/  F2I.TRUNC.NTZ R3, R3 ;  /* 0x0000000300037305 */ /* 0x000e24000020f100 */
[----:B0-----:R0:W-:Y:S01]  /*2c10*/  STG.E desc[UR6][R14.64], R3 ;  /* 0x000000030e007986 */ /* 0x0011e2000c101906 */
[----:B------:R-:W-:-:S13]  /*2c20*/  ISETP.NE.AND P0, PT, R3, RZ, PT ;  /* 0x000000ff0300720c */ /* 0x000fda0003f05270 */
[----:B0-----:R-:W-:Y:S05]  /*2c30*/  @!P0 BRA `(.L_x_18) ;  /* 0x0000000000488947 */ /* 0x001fea0003800000 */
[----:B------:R-:W-:-:S05]  /*2c40*/  IMAD.MOV.U32 R2, RZ, RZ, -0x1 ;  /* 0xffffffffff027424 */ /* 0x000fca00078e00ff */
[----:B------:R-:W-:-:S05]  /*2c50*/  VIADDMNMX.U32 R2, R3, R2, 0x2, PT ;  /* 0x0000000203027446 */ /* 0x000fca0003800002 */
[----:B------:R-:W-:-:S04]  /*2c60*/  IMAD.SHL.U32 R16, R2, 0x4, RZ ;  /* 0x0000000402107824 */ /* 0x000fc800078e00ff */
[----:B------:R-:W0:Y:S02]  /*2c70*/  LDC R2, c[0x2][R16] ;  /* 0x0080000010027b82 */ /* 0x000e240000000800 */
[----:B0-----:R-:W-:-:S04]  /*2c80*/  SHF.R.S32.HI R3, RZ, 0x1f, R2 ;  /* 0x0000001fff037819 */ /* 0x001fc80000011402 */
.L_x_50:
[----:B------:R-:W-:Y:S05]  /*2c90*/  BRX R2 -0x2ca0                                                          (*"BRANCH_TARGETS .L_x_51,.L_x_52,.L_x_53"*) ;  /* 0xffffffd002d87949 */ /* 0x000fea000383ffff */
.L_x_53:
[----:B------:R-:W2:Y:S02]  /*2ca0*/  LDG.E R2, desc[UR6][R10.64] ;  /* 0x000000060a027981 */ /* 0x000ea4000c1e1900 */
[----:B--2---:R-:W-:-:S05]  /*2cb0*/  FADD R3, R2, 1 ;  /* 0x3f80000002037421 */ /* 0x004fca0000000000 */
[----:B------:R2:W-:Y:S01]  /*2cc0*/  STG.E desc[UR6][R10.64], R3 ;  /* 0x000000030a007986 */ /* 0x0005e2000c101906 */
[----:B------:R-:W-:Y:S05]  /*2cd0*/  BRA `(.L_x_19) ;  /* 0x00000000002c7947 */ /* 0x000fea0003800000 */
.L_x_52:
[----:B------:R-:W2:Y:S02]  /*2ce0*/  LDG.E R3, desc[UR6][R10.64] ;  /* 0x000000060a037981 */ /* 0x000ea4000c1e1900 */
[----:B--2---:R-:W-:-:S05]  /*2cf0*/  FADD R3, R3, -1 ;  /* 0xbf80000003037421 */ /* 0x004fca0000000000 */
[----:B------:R0:W-:Y:S01]  /*2d00*/  STG.E desc[UR6][R10.64], R3 ;  /* 0x000000030a007986 */ /* 0x0001e2000c101906 */
[----:B------:R-:W-:Y:S05]  /*2d10*/  BRA `(.L_x_19) ;  /* 0x00000000001c7947 */ /* 0x000fea0003800000 */
.L_x_51:
[----:B------:R-:W2:Y:S02]  /*2d20*/  LDG.E R2, desc[UR6][R12.64] ;  /* 0x000000060c027981 */ /* 0x000ea4000c1e1900 */
[----:B--2---:R-:W-:-:S05]  /*2d30*/  FADD R3, R2, -1 ;  /* 0xbf80000002037421 */ /* 0x004fca0000000000 */
[----:B------:R1:W-:Y:S01]  /*2d40*/  STG.E desc[UR6][R12.64], R3 ;  /* 0x000000030c007986 */ /* 0x0003e2000c101906 */
[----:B------:R-:W-:Y:S05]  /*2d50*/  BRA `(.L_x_19) ;  /* 0x00000000000c7947 */ /* 0x000fea0003800000 */
.L_x_18:
[----:B------:R-:W2:Y:S02]  /*2d60*/  LDG.E R3, desc[UR6][R12.64] ;  /* 0x000000060c037981 */ /* 0x000ea4000c1e1900 */
[----:B--2---:R-:W-:-:S05]  /*2d70*/  FADD R3, R3, 1 ;  /* 0x3f80000003037421 */ /* 0x004fca0000000000 */
[----:B------:R3:W-:Y:S02]  /*2d80*/  STG.E desc[UR6][R12.64], R3 ;  /* 0x000000030c007986 */ /* 0x0007e4000c101906 */
.L_x_19:
[----:B------:R-:W-:Y:S05]  /*2d90*/  BSYNC.RECONVERGENT B0 ;  /* 0x0000000000007941 */ /* 0x000fea0003800200 */
.L_x_17:
[----:B0123--:R-:W-:Y:S01]  /*2da0*/  SHF.R.U32.HI R3, RZ, 0x2, R18 ;  /* 0x00000002ff037819 */ /* 0x00ffe20000011612 */
        /* <DEDUP_REMOVED lines=19> */
.L_x_54:
[----:B------:R-:W-:Y:S05]  /*2ee0*/  BRX R18 -0x2ef0                                                         (*"BRANCH_TARGETS .L_x_55,.L_x_56,.L_x_57"*) ;  /* 0xffffffd012447949 */ /* 0x000fea000383ffff */
.L_x_57:
[----:B------:R-:W2:Y:S02]  /*2ef0*/  LDG.E R3, desc[UR6][R10.64] ;  /* 0x000000060a037981 */ /* 0x000ea4000c1e1900 */
[----:B--2---:R-:W-:-:S05]  /*2f00*/  FADD R3, R3, 1 ;  /* 0x3f80000003037421 */ /* 0x004fca0000000000 */
[----:B------:R2:W-:Y:S01]  /*2f10*/  STG.E desc[UR6][R10.64], R3 ;  /* 0x000000030a007986 */ /* 0x0005e2000c101906 */
[----:B------:R-:W-:Y:S05]  /*2f20*/  BRA `(.L_x_22) ;  /* 0x00000000002c7947 */ /* 0x000fea0003800000 */
.L_x_56:
[----:B------:R-:W2:Y:S02]  /*2f30*/  LDG.E R3, desc[UR6][R10.64] ;  /* 0x000000060a037981 */ /* 0x000ea4000c1e1900 */
[----:B--2---:R-:W-:-:S05]  /*2f40*/  FADD R3, R3, -1 ;  /* 0xbf80000003037421 */ /* 0x004fca0000000000 */
[----:B------:R3:W-:Y:S01]  /*2f50*/  STG.E desc[UR6][R10.64], R3 ;  /* 0x000000030a007986 */ /* 0x0007e2000c101906 */
[----:B------:R-:W-:Y:S05]  /*2f60*/  BRA `(.L_x_22) ;  /* 0x00000000001c7947 */ /* 0x000fea0003800000 */
.L_x_55:
[----:B------:R-:W2:Y:S02]  /*2f70*/  LDG.E R3, desc[UR6][R12.64] ;  /* 0x000000060c037981 */ /* 0x000ea4000c1e1900 */
[----:B--2---:R-:W-:-:S05]  /*2f80*/  FADD R3, R3, -1 ;  /* 0xbf80000003037421 */ /* 0x004fca0000000000 */
[----:B------:R1:W-:Y:S01]  /*2f90*/  STG.E desc[UR6][R12.64], R3 ;  /* 0x000000030c007986 */ /* 0x0003e2000c101906 */
[----:B------:R-:W-:Y:S05]  /*2fa0*/  BRA `(.L_x_22) ;  /* 0x00000000000c7947 */ /* 0x000fea0003800000 */
.L_x_21:
[----:B------:R-:W2:Y:S02]  /*2fb0*/  LDG.E R3, desc[UR6][R12.64] ;  /* 0x000000060c037981 */ /* 0x000ea4000c1e1900 */
[----:B--2---:R-:W-:-:S05]  /*2fc0*/  FADD R3, R3, 1 ;  /* 0x3f80000003037421 */ /* 0x004fca0000000000 */
[----:B------:R0:W-:Y:S02]  /*2fd0*/  STG.E desc[UR6][R12.64], R3 ;  /* 0x000000030c007986 */ /* 0x0001e4000c101906 */
.L_x_22:
[----:B------:R-:W-:Y:S05]  /*2fe0*/  BSYNC.RECONVERGENT B0 ;  /* 0x0000000000007941 */ /* 0x000fea0003800200 */
.L_x_20:
[----:B------:R-:W-:Y:S01]  /*2ff0*/  SHF.R.U32.HI R16, RZ, 0x2, R17 ;  /* 0x00000002ff107819 */ /* 0x000fe20000011611 */
[----:B0123--:R-:W-:Y:S01]  /*3000*/  IMAD.SHL.U32 R3, R2, 0x10, RZ ;  /* 0x0000001002037824 */ /* 0x00ffe200078e00ff */
[----:B------:R-:W-:Y:S02]  /*3010*/  BSSY.RECONVERGENT B0, `(.L_x_23) ;  /* 0x0000022000007945 */ /* 0x000fe40003800200 */
[----:B------:R-:W-:-:S05]  /*3020*/  LOP3.LUT R16, R16, R17, RZ, 0x3c, !PT ;  /* 0x0000001110107212 */ /* 0x000fca00078e3cff */
[----:B------:R-:W-:-:S05]  /*3030*/  IMAD.SHL.U32 R17, R16, 0x2, RZ ;  /* 0x0000000210117824 */ /* 0x000fca00078e00ff */
[----:B------:R-:W-:-:S04]  /*3040*/  LOP3.LUT R3, R16, R17, R3, 0x96, !PT ;  /* 0x0000001110037212 */ /* 0x000fc800078e9603 */
[----:B------:R-:W-:-:S05]  /*3050*/  LOP3.LUT R3, R3, R2, RZ, 0x3c, !PT ;  /* 0x0000000203037212 */ /* 0x000fca00078e3cff */
[----:B------:R-:W-:-:S05]  /*3060*/  IMAD.IADD R16, R6, 0x1, R3 ;  /* 0x0000000106107824 */ /* 0x000fca00078e0203 */
        /* <DEDUP_REMOVED lines=12> */
.L_x_58:
[----:B------:R-:W-:Y:S05]  /*3130*/  BRX R16 -0x3140                                                         (*"BRANCH_TARGETS .L_x_59,.L_x_60,.L_x_61"*) ;  /* 0xffffffcc10b07949 */ /* 0x000fea000383ffff */
.L_x_61:
[----:B------:R-:W2:Y:S02]  /*3140*/  LDG.E R0, desc[UR6][R10.64] ;  /* 0x000000060a007981 */ /* 0x000ea4000c1e1900 */
[----:B--2---:R-:W-:-:S05]  /*3150*/  FADD R17, R0, 1 ;  /* 0x3f80000000117421 */ /* 0x004fca0000000000 */
[----:B------:R3:W-:Y:S01]  /*3160*/  STG.E desc[UR6][R10.64], R17 ;  /* 0x000000110a007986 */ /* 0x0007e2000c101906 */
[----:B------:R-:W-:Y:S05]  /*3170*/  BRA `(.L_x_25) ;  /* 0x00000000002c7947 */ /* 0x000fea0003800000 */
.L_x_60:
[----:B------:R-:W2:Y:S02]  /*3180*/  LDG.E R17, desc[UR6][R10.64] ;  /* 0x000000060a117981 */ /* 0x000ea4000c1e1900 */
[----:B--2---:R-:W-:-:S05]  /*3190*/  FADD R17, R17, -1 ;  /* 0xbf80000011117421 */ /* 0x004fca0000000000 */
[----:B------:R1:W-:Y:S01]  /*31a0*/  STG.E desc[UR6][R10.64], R17 ;  /* 0x000000110a007986 */ /* 0x0003e2000c101906 */
[----:B------:R-:W-:Y:S05]  /*31b0*/  BRA `(.L_x_25) ;  /* 0x00000000001c7947 */ /* 0x000fea0003800000 */
.L_x_59:
[----:B------:R-:W2:Y:S02]  /*31c0*/  LDG.E R0, desc[UR6][R12.64] ;  /* 0x000000060c007981 */ /* 0x000ea4000c1e1900 */
[----:B--2---:R-:W-:-:S05]  /*31d0*/  FADD R17, R0, -1 ;  /* 0xbf80000000117421 */ /* 0x004fca0000000000 */
[----:B------:R2:W-:Y:S01]  /*31e0*/  STG.E desc[UR6][R12.64], R17 ;  /* 0x000000110c007986 */ /* 0x0005e2000c101906 */
[----:B------:R-:W-:Y:S05]  /*31f0*/  BRA `(.L_x_25) ;  /* 0x00000000000c7947 */ /* 0x000fea0003800000 */
.L_x_24:
[----:B------:R-:W2:Y:S02]  /*3200*/  LDG.E R17, desc[UR6][R12.64] ;  /* 0x000000060c117981 */ /* 0x000ea4000c1e1900 */
[----:B--2---:R-:W-:-:S05]  /*3210*/  FADD R17, R17, 1 ;  /* 0x3f80000011117421 */ /* 0x004fca0000000000 */
[----:B------:R0:W-:Y:S02]  /*3220*/  STG.E desc[UR6][R12.64], R17 ;  /* 0x000000110c007986 */ /* 0x0001e4000c101906 */
.L_x_25:
[----:B------:R-:W-:Y:S05]  /*3230*/  BSYNC.RECONVERGENT B0 ;  /* 0x0000000000007941 */ /* 0x000fea0003800200 */
.L_x_23:
[----:B------:R-:W-:Y:S01]  /*3240*/  VIADD R19, R6, 0x161f14 ;  /* 0x00161f1406137836 */ /* 0x000fe20000000000 */
[----:B------:R-:W-:Y:S06]  /*3250*/  BRA.U UP0, `(.L_x_26) ;  /* 0xfffffff500987547 */ /* 0x000fec000b83ffff */
.L_x_12:
[----:B------:R-:W-:-:S09]  /*3260*/  UISETP.NE.AND UP0, UPT, UR4, URZ, UPT ;  /* 0x000000ff0400728c */ /* 0x000fd2000bf05270 */
[----:B------:R-:W-:Y:S05]  /*3270*/  BRA.U !UP0, `(.L_x_27) ;  /* 0x0000000108cc7547 */ /* 0x000fea000b800000 */
[----:B------:R-:W4:Y:S01]  /*3280*/  LDC.64 R14, c[0x0][0x398] ;  /* 0x0000e600ff0e7b82 */ /* 0x000f220000000a00 */
[----:B------:R-:W-:Y:S01]  /*3290*/  VIADD R0, R6, 0x587c5 ;  /* 0x000587c506007836 */ /* 0x000fe20000000000 */
[----:B------:R-:W-:-:S12]  /*32a0*/  UIADD3 UR4, UPT, UPT, -UR4, URZ, URZ ;  /* 0x000000ff04047290 */ /* 0x000fd8000fffe1ff */
.L_x_31:
[----:B0-----:R-:W-:Y:S01]  /*32b0*/  SHF.R.U32.HI R6, RZ, 0x2, R7 ;  /* 0x00000002ff067819 */ /* 0x001fe20000011607 */
[----:B------:R-:W-:Y:S01]  /*32c0*/  UIADD3 UR4, UPT, UPT, UR4, 0x1, URZ ;  /* 0x0000000104047890 */ /* 0x000fe2000fffe0ff */
[----:B------:R-:W-:Y:S02]  /*32d0*/  BSSY.RECONVERGENT B0, `(.L_x_28) ;  /* 0x000002b000007945 */ /* 0x000fe40003800200 */
[----:B------:R-:W-:Y:S01]  /*32e0*/  LOP3.LUT R6, R6, R7, RZ, 0x3c, !PT ;  /* 0x0000000706067212 */ /* 0x000fe200078e3cff */
[----:B-1----:R-:W-:Y:S01]  /*32f0*/  IMAD.SHL.U32 R7, R3, 0x10, RZ ;  /* 0x0000001003077824 */ /* 0x002fe200078e00ff */
[----:B------:R-:W-:-:S03]  /*3300*/  UISETP.NE.AND UP0, UPT, UR4, URZ, UPT ;  /* 0x000000ff0400728c */ /* 0x000fc6000bf05270 */
[----:B------:R-:W-:-:S05]  /*3310*/  IMAD.SHL.U32 R16, R6, 0x2, RZ ;  /* 0x0000000206107824 */ /* 0x000fca00078e00ff */
[----:B------:R-:W-:Y:S01]  /*3320*/  LOP3.LUT R16, R6, R16, R7, 0x96, !PT ;  /* 0x0000001006107212 */ /* 0x000fe200078e9607 */
[----:B------:R-:W-:-:S03]  /*3330*/  IMAD.MOV.U32 R7, RZ, RZ, 0x2f800000 ;  /* 0x2f800000ff077424 */ /* 0x000fc600078e00ff */
[----:B------:R-:W-:-:S05]  /*3340*/  LOP3.LUT R19, R16, R3, RZ, 0x3c, !PT ;  /* 0x0000000310137212 */ /* 0x000fca00078e3cff */
[----:B------:R-:W-:-:S05]  /*3350*/  IMAD.IADD R6, R19, 0x1, R0 ;  /* 0x0000000113067824 */ /* 0x000fca00078e0200 */
[----:B------:R-:W-:-:S05]  /*3360*/  I2FP.F32.U32 R6, R6 ;  /* 0x0000000600067245 */ /* 0x000fca0000201000 */
[----:B------:R-:W-:Y:S01]  /*3370*/  FFMA R6, R6, R7, 1.1641532182693481445e-10 ;  /* 0x2f00000006067423 */ /* 0x000fe20000000007 */
[----:B------:R-:W-:Y:S02]  /*3380*/  IMAD.MOV.U32 R7, RZ, RZ, R4 ;  /* 0x000000ffff077224 */ /* 0x000fe400078e0004 */
[----:B------:R-:W-:Y:S02]  /*3390*/  IMAD.MOV.U32 R4, RZ, RZ, R5 ;  /* 0x000000ffff047224 */ /* 0x000fe400078e0005 */
[----:B------:R-:W-:Y:S01]  /*33a0*/  FMUL R16, R6, 4 ;  /* 0x4080000006107820 */ /* 0x000fe20000400000 */
[----:B------:R-:W-:Y:S02]  /*33b0*/  IMAD.MOV.U32 R5, RZ, RZ, R2 ;  /* 0x000000ffff057224 */ /* 0x000fe400078e0002 */
[----:B------:R-:W-:Y:S01]  /*33c0*/  IMAD.MOV.U32 R2, RZ, RZ, R3 ;  /* 0x000000ffff027224 */ /* 0x000fe200078e0003 */
[----:B--23--:R-:W4:Y:S01]  /*33d0*/  F2I.TRUNC.NTZ R17, R16 ;  /* 0x0000001000117305 */ /* 0x00cf22000020f100 */
[----:B------:R-:W-:-:S02]  /*33e0*/  IMAD.MOV.U32 R6, RZ, RZ, R0 ;  /* 0x000000ffff067224 */ /* 0x000fc400078e0000 */
[----:B------:R-:W-:Y:S01]  /*33f0*/  IMAD.MOV.U32 R3, RZ, RZ, R19 ;  /* 0x000000ffff037224 */ /* 0x000fe200078e0013 */
[----:B----4-:R0:W-:Y:S01]  /*3400*/  STG.E desc[UR6][R14.64], R17 ;  /* 0x000000110e007986 */ /* 0x0101e2000c101906 */
[----:B------:R-:W-:-:S13]  /*3410*/  ISETP.NE.AND P0, PT, R17, RZ, PT ;  /* 0x000000ff1100720c */ /* 0x000fda0003f05270 */
[----:B0-----:R-:W-:Y:S05]  /*3420*/  @!P0 BRA `(.L_x_29) ;  /* 0x0000000000488947 */ /* 0x001fea0003800000 */
[----:B------:R-:W-:-:S05]  /*3430*/  IMAD.MOV.U32 R0, RZ, RZ, -0x1 ;  /* 0xffffffffff007424 */ /* 0x000fca00078e00ff */
[----:B------:R-:W-:-:S05]  /*3440*/  VIADDMNMX.U32 R0, R17, R0, 0x2, PT ;  /* 0x0000000211007446 */ /* 0x000fca0003800000 */
[----:B------:R-:W-:-:S04]  /*3450*/  IMAD.SHL.U32 R0, R0, 0x4, RZ ;  /* 0x0000000400007824 */ /* 0x000fc800078e00ff */
[----:B------:R-:W0:Y:S02]  /*3460*/  LDC R16, c[0x2][R0+0x24] ;  /* 0x0080090000107b82 */ /* 0x000e240000000800 */
[----:B0-----:R-:W-:-:S04]  /*3470*/  SHF.R.S32.HI R17, RZ, 0x1f, R16 ;  /* 0x0000001fff117819 */ /* 0x001fc80000011410 */
.L_x_62:
[----:B------:R-:W-:Y:S05]  /*3480*/  BRX R16 -0x3490                                                         (*"BRANCH_TARGETS .L_x_63,.L_x_64,.L_x_65"*) ;  /* 0xffffffc810dc7949 */ /* 0x000fea000383ffff */
.L_x_65:
[----:B------:R-:W2:Y:S02]  /*3490*/  LDG.E R0, desc[UR6][R10.64] ;  /* 0x000000060a007981 */ /* 0x000ea4000c1e1900 */
[----:B--2---:R-:W-:-:S05]  /*34a0*/  FADD R17, R0, 1 ;  /* 0x3f80000000117421 */ /* 0x004fca0000000000 */
[----:B------:R2:W-:Y:S01]  /*34b0*/  STG.E desc[UR6][R10.64], R17 ;  /* 0x000000110a007986 */ /* 0x0005e2000c101906 */
[----:B------:R-:W-:Y:S05]  /*34c0*/  BRA `(.L_x_30) ;  /* 0x00000000002c7947 */ /* 0x000fea0003800000 */
.L_x_64:
[----:B------:R-:W2:Y:S02]  /*34d0*/  LDG.E R17, desc[UR6][R10.64] ;  /* 0x000000060a117981 */ /* 0x000ea4000c1e1900 */
[----:B--2---:R-:W-:-:S05]  /*34e0*/  FADD R17, R17, -1 ;  /* 0xbf80000011117421 */ /* 0x004fca0000000000 */
[----:B------:R0:W-:Y:S01]  /*34f0*/  STG.E desc[UR6][R10.64], R17 ;  /* 0x000000110a007986 */ /* 0x0001e2000c101906 */
[----:B------:R-:W-:Y:S05]  /*3500*/  BRA `(.L_x_30) ;  /* 0x00000000001c7947 */ /* 0x000fea0003800000 */
.L_x_63:
[----:B------:R-:W2:Y:S02]  /*3510*/  LDG.E R0, desc[UR6][R12.64] ;  /* 0x000000060c007981 */ /* 0x000ea4000c1e1900 */
[----:B--2---:R-:W-:-:S05]  /*3520*/  FADD R17, R0, -1 ;  /* 0xbf80000000117421 */ /* 0x004fca0000000000 */
[----:B------:R1:W-:Y:S01]  /*3530*/  STG.E desc[UR6][R12.64], R17 ;  /* 0x000000110c007986 */ /* 0x0003e2000c101906 */
[----:B------:R-:W-:Y:S05]  /*3540*/  BRA `(.L_x_30) ;  /* 0x00000000000c7947 */ /* 0x000fea0003800000 */
.L_x_29:
[----:B------:R-:W2:Y:S02]  /*3550*/  LDG.E R17, desc[UR6][R12.64] ;  /* 0x000000060c117981 */ /* 0x000ea4000c1e1900 */
[----:B--2---:R-:W-:-:S05]  /*3560*/  FADD R17, R17, 1 ;  /* 0x3f80000011117421 */ /* 0x004fca0000000000 */
[----:B------:R3:W-:Y:S02]  /*3570*/  STG.E desc[UR6][R12.64], R17 ;  /* 0x000000110c007986 */ /* 0x0007e4000c101906 */
.L_x_30:
[----:B------:R-:W-:Y:S05]  /*3580*/  BSYNC.RECONVERGENT B0 ;  /* 0x0000000000007941 */ /* 0x000fea0003800200 */
.L_x_28:
[----:B------:R-:W-:Y:S01]  /*3590*/  VIADD R0, R6, 0x587c5 ;  /* 0x000587c506007836 */ /* 0x000fe20000000000 */
[----:B------:R-:W-:Y:S06]  /*35a0*/  BRA.U UP0, `(.L_x_31) ;  /* 0xfffffffd00407547 */ /* 0x000fec000b83ffff */
.L_x_27:
[----:B------:R4:W-:Y:S04]  /*35b0*/  STL.64 [R1+0x8], R4 ;  /* 0x0000080401007387 */ /* 0x0009e80000100a00 */
[----:B------:R4:W-:Y:S04]  /*35c0*/  STL.64 [R1+0x10], R2 ;  /* 0x0000100201007387 */ /* 0x0009e80000100a00 */
[----:B------:R4:W-:Y:S02]  /*35d0*/  STL.64 [R1], R6 ;  /* 0x0000000601007387 */ /* 0x0009e40000100a00 */
.L_x_11:
[----:B01--4-:R-:W4:Y:S04]  /*35e0*/  LDG.E R3, desc[UR6][R12.64] ;  /* 0x000000060c037981 */ /* 0x013f28000c1e1900 */
[----:B--23--:R-:W2:Y:S01]  /*35f0*/  LDG.E R10, desc[UR6][R10.64] ;  /* 0x000000060a0a7981 */ /* 0x00cea2000c1e1900 */
[----:B------:R-:W-:Y:S01]  /*3600*/  BSSY.RECONVERGENT B0, `(.L_x_32) ;  /* 0x000000f000007945 */ /* 0x000fe20003800200 */
[----:B----4-:R-:W-:-:S04]  /*3610*/  FMUL R3, R3, R3 ;  /* 0x0000000303037220 */ /* 0x010fc80000400000 */
[----:B--2---:R-:W-:-:S04]  /*3620*/  FFMA R0, R10, R10, R3 ;  /* 0x0000000a0a007223 */ /* 0x004fc80000000003 */
[----:B------:R-:W-:Y:S01]  /*3630*/  VIADD R2, R0, 0xf3000000 ;  /* 0xf300000000027836 */ /* 0x000fe20000000000 */
[----:B------:R0:W1:Y:S04]  /*3640*/  MUFU.RSQ R3, R0 ;  /* 0x0000000000037308 */ /* 0x0000680000001400 */
[----:B------:R-:W-:-:S13]  /*3650*/  ISETP.GT.U32.AND P0, PT, R2, 0x727fffff, PT ;  /* 0x727fffff0200780c */ /* 0x000fda0003f04070 */
[----:B01----:R-:W-:Y:S05]  /*3660*/  @!P0 BRA `(.L_x_33) ;  /* 0x0000000000108947 */ /* 0x003fea0003800000 */
[----:B------:R-:W-:-:S07]  /*3670*/  MOV R7, 0x3690 ;  /* 0x0000369000077802 */ /* 0x000fce0000000f00 */
[----:B------:R-:W-:Y:S05]  /*3680*/  CALL.REL.NOINC `($__internal_0_$__cuda_sm20_sqrt_rn_f32_slowpath) ;  /* 0x0000000000747944 */ /* 0x000fea0003c00000 */
[----:B------:R-:W-:Y:S01]  /*3690*/  IMAD.MOV.U32 R3, RZ, RZ, R0 ;  /* 0x000000ffff037224 */ /* 0x000fe200078e0000 */
[----:B------:R-:W-:Y:S06]  /*36a0*/  BRA `(.L_x_34) ;  /* 0x0000000000107947 */ /* 0x000fec0003800000 */
.L_x_33:
[----:B------:R-:W-:Y:S01]  /*36b0*/  FMUL.FTZ R5, R0, R3 ;  /* 0x0000000300057220 */ /* 0x000fe20000410000 */
[----:B------:R-:W-:-:S03]  /*36c0*/  FMUL.FTZ R3, R3, 0.5 ;  /* 0x3f00000003037820 */ /* 0x000fc60000410000 */
[----:B------:R-:W-:-:S04]  /*36d0*/  FFMA R0, -R5, R5, R0 ;  /* 0x0000000505007223 */ /* 0x000fc80000000100 */
[----:B------:R-:W-:-:S07]  /*36e0*/  FFMA R3, R0, R3, R5 ;  /* 0x0000000300037223 */ /* 0x000fce0000000005 */
.L_x_34:
[----:B------:R-:W-:Y:S05]  /*36f0*/  BSYNC.RECONVERGENT B0 ;  /* 0x0000000000007941 */ /* 0x000fea0003800200 */
.L_x_32:
[----:B------:R-:W0:Y:S01]  /*3700*/  LDCU UR4, c[0x0][0x3a4] ;  /* 0x00007480ff0477ac */ /* 0x000e220008000800 */
[----:B------:R-:W-:Y:S01]  /*3710*/  BSSY.RECONVERGENT B0, `(.L_x_35) ;  /* 0x000000d000007945 */ /* 0x000fe20003800200 */
[----:B0-----:R-:W-:-:S04]  /*3720*/  I2FP.F32.S32 R4, UR4 ;  /* 0x0000000400047c45 */ /* 0x001fc80008201400 */
[----:B------:R-:W0:Y:S08]  /*3730*/  MUFU.RCP R5, R4 ;  /* 0x0000000400057308 */ /* 0x000e300000001000 */
[----:B------:R-:W1:Y:S01]  /*3740*/  FCHK P0, R3, R4 ;  /* 0x0000000403007302 */ /* 0x000e620000000000 */
[----:B0-----:R-:W-:-:S04]  /*3750*/  FFMA R0, -R4, R5, 1 ;  /* 0x3f80000004007423 */ /* 0x001fc80000000105 */
[----:B------:R-:W-:-:S04]  /*3760*/  FFMA R0, R5, R0, R5 ;  /* 0x0000000005007223 */ /* 0x000fc80000000005 */
[----:B------:R-:W-:-:S04]  /*3770*/  FFMA R5, R0, R3, RZ ;  /* 0x0000000300057223 */ /* 0x000fc800000000ff */
[----:B------:R-:W-:-:S04]  /*3780*/  FFMA R2, -R4, R5, R3 ;  /* 0x0000000504027223 */ /* 0x000fc80000000103 */
[----:B------:R-:W-:Y:S01]  /*3790*/  FFMA R5, R0, R2, R5 ;  /* 0x0000000200057223 */ /* 0x000fe20000000005 */
[----:B-1----:R-:W-:Y:S06]  /*37a0*/  @!P0 BRA `(.L_x_36) ;  /* 0x00000000000c8947 */ /* 0x002fec0003800000 */
[----:B------:R-:W-:-:S07]  /*37b0*/  MOV R2, 0x37d0 ;  /* 0x000037d000027802 */ /* 0x000fce0000000f00 */
[----:B------:R-:W-:Y:S05]  /*37c0*/  CALL.REL.NOINC `($__internal_1_$__cuda_sm3x_div_rn_noftz_f32_slowpath) ;  /* 0x0000000000807944 */ /* 0x000fea0003c00000 */
[----:B------:R-:W-:-:S07]  /*37d0*/  IMAD.MOV.U32 R5, RZ, RZ, R0 ;  /* 0x000000ffff057224 */ /* 0x000fce00078e0000 */
.L_x_36:
[----:B------:R-:W-:Y:S05]  /*37e0*/  BSYNC.RECONVERGENT B0 ;  /* 0x0000000000007941 */ /* 0x000fea0003800200 */
.L_x_35:
[----:B------:R-:W0:Y:S01]  /*37f0*/  LDCU.64 UR4, c[0x0][0x3a8] ;  /* 0x00007500ff0477ac */ /* 0x000e220008000a00 */
[----:B------:R-:W1:Y:S01]  /*3800*/  LDC.64 R2, c[0x0][0x3b0] ;  /* 0x0000ec00ff027b82 */ /* 0x000e620000000a00 */
[----:B0-----:R-:W-:-:S04]  /*3810*/  IADD3 R8, P0, PT, R8, UR4, RZ ;  /* 0x0000000408087c10 */ /* 0x001fc8000ff1e0ff */
[----:B------:R-:W-:-:S05]  /*3820*/  IADD3.X R9, PT, PT, R9, UR5, RZ, P0, !PT ;  /* 0x0000000509097c10 */ /* 0x000fca00087fe4ff */
[----:B------:R-:W-:Y:S04]  /*3830*/  STG.E desc[UR6][R8.64], R5 ;  /* 0x0000000508007986 */ /* 0x000fe8000c101906 */
[----:B-1----:R-:W-:Y:S01]  /*3840*/  REDG.E.ADD.F32.FTZ.RN.STRONG.GPU desc[UR6][R2.64], R5 ;  /* 0x00000005020079a6 */ /* 0x002fe2000c12f306 */
[----:B------:R-:W-:Y:S05]  /*3850*/  EXIT ;  /* 0x000000000000794d */ /* 0x000fea0003800000 */
        .weak           $__internal_0_$__cuda_sm20_sqrt_rn_f32_slowpath
        .type           $__internal_0_$__cuda_sm20_sqrt_rn_f32_slowpath,@function
        .size           $__internal_0_$__cuda_sm20_sqrt_rn_f32_slowpath,($__internal_1_$__cuda_sm3x_div_rn_noftz_f32_slowpath - $__internal_0_$__cuda_sm20_sqrt_rn_f32_slowpath)
$__internal_0_$__cuda_sm20_sqrt_rn_f32_slowpath:
[----:B------:R-:W-:-:S13]  /*3860*/  LOP3.LUT P0, RZ, R0, 0x7fffffff, RZ, 0xc0, !PT ;  /* 0x7fffffff00ff7812 */ /* 0x000fda000780c0ff */
[----:B------:R-:W-:Y:S01]  /*3870*/  @!P0 IMAD.MOV.U32 R2, RZ, RZ, R0 ;  /* 0x000000ffff028224 */ /* 0x000fe200078e0000 */
[----:B------:R-:W-:Y:S06]  /*3880*/  @!P0 BRA `(.L_x_37) ;  /* 0x0000000000408947 */ /* 0x000fec0003800000 */
[----:B------:R-:W-:-:S13]  /*3890*/  FSETP.GEU.FTZ.AND P0, PT, R0, RZ, PT ;  /* 0x000000ff0000720b */ /* 0x000fda0003f1e000 */
[----:B------:R-:W-:Y:S01]  /*38a0*/  @!P0 IMAD.MOV.U32 R2, RZ, RZ, 0x7fffffff ;  /* 0x7fffffffff028424 */ /* 0x000fe200078e00ff */
[----:B------:R-:W-:Y:S06]  /*38b0*/  @!P0 BRA `(.L_x_37) ;  /* 0x0000000000348947 */ /* 0x000fec0003800000 */
[----:B------:R-:W-:-:S13]  /*38c0*/  FSETP.GTU.FTZ.AND P0, PT, |R0|, +INF , PT ;  /* 0x7f8000000000780b */ /* 0x000fda0003f1c200 */
[----:B------:R-:W-:Y:S01]  /*38d0*/  @P0 FADD.FTZ R2, R0, 1 ;  /* 0x3f80000000020421 */ /* 0x000fe20000010000 */
[----:B------:R-:W-:Y:S06]  /*38e0*/  @P0 BRA `(.L_x_37) ;  /* 0x0000000000280947 */ /* 0x000fec0003800000 */
[----:B------:R-:W-:-:S13]  /*38f0*/  FSETP.NEU.FTZ.AND P0, PT, |R0|, +INF , PT ;  /* 0x7f8000000000780b */ /* 0x000fda0003f1d200 */
[----:B------:R-:W-:-:S04]  /*3900*/  @P0 FFMA R3, R0, 1.84467440737095516160e+19, RZ ;  /* 0x5f80000000030823 */ /* 0x000fc800000000ff */
[----:B------:R-:W0:Y:S02]  /*3910*/  @P0 MUFU.RSQ R2, R3 ;  /* 0x0000000300020308 */ /* 0x000e240000001400 */
[----:B0-----:R-:W-:Y:S01]  /*3920*/  @P0 FMUL.FTZ R4, R3, R2 ;  /* 0x0000000203040220 */ /* 0x001fe20000410000 */
[----:B------:R-:W-:Y:S01]  /*3930*/  @P0 FMUL.FTZ R6, R2, 0.5 ;  /* 0x3f00000002060820 */ /* 0x000fe20000410000 */
[----:B------:R-:W-:Y:S02]  /*3940*/  @!P0 IMAD.MOV.U32 R2, RZ, RZ, R0 ;  /* 0x000000ffff028224 */ /* 0x000fe400078e0000 */
[----:B------:R-:W-:-:S04]  /*3950*/  @P0 FADD.FTZ R5, -R4, -RZ ;  /* 0x800000ff04050221 */ /* 0x000fc80000010100 */
[----:B------:R-:W-:-:S04]  /*3960*/  @P0 FFMA R5, R4, R5, R3 ;  /* 0x0000000504050223 */ /* 0x000fc80000000003 */
[----:B------:R-:W-:-:S04]  /*3970*/  @P0 FFMA R5, R5, R6, R4 ;  /* 0x0000000605050223 */ /* 0x000fc80000000004 */
[----:B------:R-:W-:-:S07]  /*3980*/  @P0 FMUL.FTZ R2, R5, 2.3283064365386962891e-10 ;  /* 0x2f80000005020820 */ /* 0x000fce0000410000 */
.L_x_37:
[----:B------:R-:W-:Y:S02]  /*3990*/  IMAD.MOV.U32 R0, RZ, RZ, R2 ;  /* 0x000000ffff007224 */ /* 0x000fe400078e0002 */
[----:B------:R-:W-:Y:S02]  /*39a0*/  IMAD.MOV.U32 R2, RZ, RZ, R7 ;  /* 0x000000ffff027224 */ /* 0x000fe400078e0007 */
[----:B------:R-:W-:-:S04]  /*39b0*/  IMAD.MOV.U32 R3, RZ, RZ, 0x0 ;  /* 0x00000000ff037424 */ /* 0x000fc800078e00ff */
[----:B------:R-:W-:Y:S05]  /*39c0*/  RET.REL.NODEC R2 `(_Z14cudaRandomWalkiPfS_PiiiS_S_) ;  /* 0xffffffc4028c7950 */ /* 0x000fea0003c3ffff */
        .weak           $__internal_1_$__cuda_sm3x_div_rn_noftz_f32_slowpath
        .type           $__internal_1_$__cuda_sm3x_div_rn_noftz_f32_slowpath,@function
        .size           $__internal_1_$__cuda_sm3x_div_rn_noftz_f32_slowpath,(.L_x_67 - $__internal_1_$__cuda_sm3x_div_rn_noftz_f32_slowpath)
$__internal_1_$__cuda_sm3x_div_rn_noftz_f32_slowpath:
[----:B------:R-:W-:Y:S01]  /*39d0*/  SHF.R.U32.HI R5, RZ, 0x17, R4 ;  /* 0x00000017ff057819 */ /* 0x000fe20000011604 */
[----:B------:R-:W-:Y:S01]  /*39e0*/  BSSY.RECONVERGENT B1, `(.L_x_38) ;  /* 0x0000063000017945 */ /* 0x000fe20003800200 */
[----:B------:R-:W-:Y:S02]  /*39f0*/  SHF.R.U32.HI R0, RZ, 0x17, R3 ;  /* 0x00000017ff007819 */ /* 0x000fe40000011603 */
[----:B------:R-:W-:Y:S02]  /*3a00*/  LOP3.LUT R5, R5, 0xff, RZ, 0xc0, !PT ;  /* 0x000000ff05057812 */ /* 0x000fe400078ec0ff */
[----:B------:R-:W-:-:S03]  /*3a10*/  LOP3.LUT R12, R0, 0xff, RZ, 0xc0, !PT ;  /* 0x000000ff000c7812 */ /* 0x000fc600078ec0ff */
[----:B------:R-:W-:Y:S02]  /*3a20*/  VIADD R7, R5, 0xffffffff ;  /* 0xffffffff05077836 */ /* 0x000fe40000000000 */
[----:B------:R-:W-:-:S03]  /*3a30*/  VIADD R10, R12, 0xffffffff ;  /* 0xffffffff0c0a7836 */ /* 0x000fc60000000000 */
[----:B------:R-:W-:-:S04]  /*3a40*/  ISETP.GT.U32.AND P0, PT, R7, 0xfd, PT ;  /* 0x000000fd0700780c */ /* 0x000fc80003f04070 */
[----:B------:R-:W-:-:S13]  /*3a50*/  ISETP.GT.U32.OR P0, PT, R10, 0xfd, P0 ;  /* 0x000000fd0a00780c */ /* 0x000fda0000704470 */
[----:B------:R-:W-:Y:S01]  /*3a60*/  @!P0 IMAD.MOV.U32 R6, RZ, RZ, RZ ;  /* 0x000000ffff068224 */ /* 0x000fe200078e00ff */
[----:B------:R-:W-:Y:S06]  /*3a70*/  @!P0 BRA `(.L_x_39) ;  /* 0x0000000000608947 */ /* 0x000fec0003800000 */
[----:B------:R-:W-:Y:S01]  /*3a80*/  FSETP.GTU.FTZ.AND P0, PT, |R3|, +INF , PT ;  /* 0x7f8000000300780b */ /* 0x000fe20003f1c200 */
[----:B------:R-:W-:Y:S01]  /*3a90*/  IMAD.MOV.U32 R0, RZ, RZ, R4 ;  /* 0x000000ffff007224 */ /* 0x000fe200078e0004 */
[----:B------:R-:W-:-:S04]  /*3aa0*/  FSETP.GTU.FTZ.AND P1, PT, |R4|, +INF , PT ;  /* 0x7f8000000400780b */ /* 0x000fc80003f3c200 */
[----:B------:R-:W-:-:S13]  /*3ab0*/  PLOP3.LUT P0, PT, P0, P1, PT, 0xf8, 0x8f ;  /* 0x00000000008f781c */ /* 0x000fda0000703f70 */
[----:B------:R-:W-:Y:S05]  /*3ac0*/  @P0 BRA `(.L_x_40) ;  /* 0x00000004004c0947 */ /* 0x000fea0003800000 */
[----:B------:R-:W-:-:S13]  /*3ad0*/  LOP3.LUT P0, RZ, R4, 0x7fffffff, R3, 0xc8, !PT ;  /* 0x7fffffff04ff7812 */ /* 0x000fda000780c803 */
[----:B------:R-:W-:Y:S05]  /*3ae0*/  @!P0 BRA `(.L_x_41) ;  /* 0x00000004003c8947 */ /* 0x000fea0003800000 */
[C---:B------:R-:W-:Y:S02]  /*3af0*/  FSETP.NEU.FTZ.AND P1, PT, |R3|.reuse, +INF , PT ;  /* 0x7f8000000300780b */ /* 0x040fe40003f3d200 */
[----:B------:R-:W-:Y:S02]  /*3b00*/  FSETP.NEU.FTZ.AND P0, PT, |R0|, +INF , PT ;  /* 0x7f8000000000780b */ /* 0x000fe40003f1d200 */
[----:B------:R-:W-:-:S11]  /*3b10*/  FSETP.NEU.FTZ.AND P2, PT, |R3|, +INF , PT ;  /* 0x7f8000000300780b */ /* 0x000fd60003f5d200 */
[----:B------:R-:W-:Y:S05]  /*3b20*/  @!P0 BRA !P1, `(.L_x_41) ;  /* 0x00000004002c8947 */ /* 0x000fea0004800000 */
[----:B------:R-:W-:-:S04]  /*3b30*/  LOP3.LUT P1, RZ, R3, 0x7fffffff, RZ, 0xc0, !PT ;  /* 0x7fffffff03ff7812 */ /* 0x000fc8000782c0ff */
[----:B------:R-:W-:-:S13]  /*3b40*/  PLOP3.LUT P0, PT, P0, P1, PT, 0x2f, 0xf2 ;  /* 0x0000000000f2781c */ /* 0x000fda0000702577 */
[----:B------:R-:W-:Y:S05]  /*3b50*/  @P0 BRA `(.L_x_42) ;  /* 0x0000000400180947 */ /* 0x000fea0003800000 */
[----:B------:R-:W-:-:S04]  /*3b60*/  LOP3.LUT P0, RZ, R4, 0x7fffffff, RZ, 0xc0, !PT ;  /* 0x7fffffff04ff7812 */ /* 0x000fc8000780c0ff */
[----:B------:R-:W-:-:S13]  /*3b70*/  PLOP3.LUT P0, PT, P2, P0, PT, 0x2f, 0xf2 ;  /* 0x0000000000f2781c */ /* 0x000fda0001700577 */
[----:B------:R-:W-:Y:S05]  /*3b80*/  @P0 BRA `(.L_x_43) ;  /* 0x0000000400000947 */ /* 0x000fea0003800000 */
[----:B------:R-:W-:Y:S02]  /*3b90*/  ISETP.GE.AND P0, PT, R10, RZ, PT ;  /* 0x000000ff0a00720c */ /* 0x000fe40003f06270 */
[----:B------:R-:W-:-:S11]  /*3ba0*/  ISETP.GE.AND P1, PT, R7, RZ, PT ;  /* 0x000000ff0700720c */ /* 0x000fd60003f26270 */
[----:B------:R-:W-:Y:S02]  /*3bb0*/  @P0 IMAD.MOV.U32 R6, RZ, RZ, RZ ;  /* 0x000000ffff060224 */ /* 0x000fe400078e00ff */
[----:B------:R-:W-:Y:S01]  /*3bc0*/  @!P0 FFMA R3, R3, 1.84467440737095516160e+19, RZ ;  /* 0x5f80000003038823 */ /* 0x000fe200000000ff */
[----:B------:R-:W-:Y:S02]  /*3bd0*/  @!P0 IMAD.MOV.U32 R6, RZ, RZ, -0x40 ;  /* 0xffffffc0ff068424 */ /* 0x000fe400078e00ff */
[----:B------:R-:W-:Y:S02]  /*3be0*/  @!P1 FFMA R4, R0, 1.84467440737095516160e+19, RZ ;  /* 0x5f80000000049823 */ /* 0x000fe400000000ff */
[----:B------:R-:W-:-:S07]  /*3bf0*/  @!P1 VIADD R6, R6, 0x40 ;  /* 0x0000004006069836 */ /* 0x000fce0000000000 */
.L_x_39:
[----:B------:R-:W-:Y:S01]  /*3c00*/  LEA R7, R5, 0xc0800000, 0x17 ;  /* 0xc080000005077811 */ /* 0x000fe200078eb8ff */
[----:B------:R-:W-:Y:S04]  /*3c10*/  BSSY.RECONVERGENT B2, `(.L_x_44) ;  /* 0x0000036000027945 */ /* 0x000fe80003800200 */
[----:B------:R-:W-:Y:S02]  /*3c20*/  IMAD.IADD R7, R4, 0x1, -R7 ;  /* 0x0000000104077824 */ /* 0x000fe400078e0a07 */
[----:B------:R-:W-:Y:S02]  /*3c30*/  VIADD R4, R12, 0xffffff81 ;  /* 0xffffff810c047836 */ /* 0x000fe40000000000 */
[----:B------:R-:W0:Y:S01]  /*3c40*/  MUFU.RCP R10, R7 ;  /* 0x00000007000a7308 */ /* 0x000e220000001000 */
[----:B------:R-:W-:Y:S01]  /*3c50*/  FADD.FTZ R11, -R7, -RZ ;  /* 0x800000ff070b7221 */ /* 0x000fe20000010100 */
[C---:B------:R-:W-:Y:S01]  /*3c60*/  IMAD R0, R4.reuse, -0x800000, R3 ;  /* 0xff80000004007824 */ /* 0x040fe200078e0203 */
[----:B------:R-:W-:-:S05]  /*3c70*/  IADD3 R5, PT, PT, R4, 0x7f, -R5 ;  /* 0x0000007f04057810 */ /* 0x000fca0007ffe805 */
[----:B------:R-:W-:Y:S02]  /*3c80*/  IMAD.IADD R5, R5, 0x1, R6 ;  /* 0x0000000105057824 */ /* 0x000fe400078e0206 */
[----:B0-----:R-:W-:-:S04]  /*3c90*/  FFMA R13, R10, R11, 1 ;  /* 0x3f8000000a0d7423 */ /* 0x001fc8000000000b */
[----:B------:R-:W-:-:S04]  /*3ca0*/  FFMA R12, R10, R13, R10 ;  /* 0x0000000d0a0c7223 */ /* 0x000fc8000000000a */
[----:B------:R-:W-:-:S04]  /*3cb0*/  FFMA R3, R0, R12, RZ ;  /* 0x0000000c00037223 */ /* 0x000fc800000000ff */
[----:B------:R-:W-:-:S04]  /*3cc0*/  FFMA R10, R11, R3, R0 ;  /* 0x000000030b0a7223 */ /* 0x000fc80000000000 */
[----:B------:R-:W-:-:S04]  /*3cd0*/  FFMA R13, R12, R10, R3 ;  /* 0x0000000a0c0d7223 */ /* 0x000fc80000000003 */
[----:B------:R-:W-:-:S04]  /*3ce0*/  FFMA R10, R11, R13, R0 ;  /* 0x0000000d0b0a7223 */ /* 0x000fc80000000000 */
[----:B------:R-:W-:-:S05]  /*3cf0*/  FFMA R0, R12, R10, R13 ;  /* 0x0000000a0c007223 */ /* 0x000fca000000000d */
[----:B------:R-:W-:-:S04]  /*3d00*/  SHF.R.U32.HI R3, RZ, 0x17, R0 ;  /* 0x00000017ff037819 */ /* 0x000fc80000011600 */
[----:B------:R-:W-:-:S05]  /*3d10*/  LOP3.LUT R3, R3, 0xff, RZ, 0xc0, !PT ;  /* 0x000000ff03037812 */ /* 0x000fca00078ec0ff */
[----:B------:R-:W-:-:S04]  /*3d20*/  IMAD.IADD R7, R3, 0x1, R5 ;  /* 0x0000000103077824 */ /* 0x000fc800078e0205 */
[----:B------:R-:W-:-:S05]  /*3d30*/  VIADD R3, R7, 0xffffffff ;  /* 0xffffffff07037836 */ /* 0x000fca0000000000 */
[----:B------:R-:W-:-:S13]  /*3d40*/  ISETP.GE.U32.AND P0, PT, R3, 0xfe, PT ;  /* 0x000000fe0300780c */ /* 0x000fda0003f06070 */
[----:B------:R-:W-:Y:S05]  /*3d50*/  @!P0 BRA `(.L_x_45) ;  /* 0x0000000000808947 */ /* 0x000fea0003800000 */
[----:B------:R-:W-:-:S13]  /*3d60*/  ISETP.GT.AND P0, PT, R7, 0xfe, PT ;  /* 0x000000fe0700780c */ /* 0x000fda0003f04270 */
[----:B------:R-:W-:Y:S05]  /*3d70*/  @P0 BRA `(.L_x_46) ;  /* 0x00000000006c0947 */ /* 0x000fea0003800000 */
[----:B------:R-:W-:-:S13]  /*3d80*/  ISETP.GE.AND P0, PT, R7, 0x1, PT ;  /* 0x000000010700780c */ /* 0x000fda0003f06270 */
[----:B------:R-:W-:Y:S05]  /*3d90*/  @P0 BRA `(.L_x_47) ;  /* 0x0000000000740947 */ /* 0x000fea0003800000 */
[----:B------:R-:W-:Y:S02]  /*3da0*/  ISETP.GE.AND P0, PT, R7, -0x18, PT ;  /* 0xffffffe80700780c */ /* 0x000fe40003f06270 */
[----:B------:R-:W-:-:S11]  /*3db0*/  LOP3.LUT R0, R0, 0x80000000, RZ, 0xc0, !PT ;  /* 0x8000000000007812 */ /* 0x000fd600078ec0ff */
[----:B------:R-:W-:Y:S05]  /*3dc0*/  @!P0 BRA `(.L_x_47) ;  /* 0x0000000000688947 */ /* 0x000fea0003800000 */
[CCC-:B------:R-:W-:Y:S01]  /*3dd0*/  FFMA.RZ R3, R12.reuse, R10.reuse, R13.reuse ;  /* 0x0000000a0c037223 */ /* 0x1c0fe2000000c00d */
[C---:B------:R-:W-:Y:S02]  /*3de0*/  VIADD R6, R7.reuse, 0x20 ;  /* 0x0000002007067836 */ /* 0x040fe40000000000 */
[CCC-:B------:R-:W-:Y:S01]  /*3df0*/  FFMA.RM R4, R12.reuse, R10.reuse, R13.reuse ;  /* 0x0000000a0c047223 */ /* 0x1c0fe2000000400d */
[----:B------:R-:W-:Y:S02]  /*3e00*/  ISETP.NE.AND P2, PT, R7, RZ, PT ;  /* 0x000000ff0700720c */ /* 0x000fe40003f45270 */
[----:B------:R-:W-:Y:S01]  /*3e10*/  LOP3.LUT R5, R3, 0x7fffff, RZ, 0xc0, !PT ;  /* 0x007fffff03057812 */ /* 0x000fe200078ec0ff */
[----:B------:R-:W-:Y:S01]  /*3e20*/  FFMA.RP R3, R12, R10, R13 ;  /* 0x0000000a0c037223 */ /* 0x000fe2000000800d */
[----:B------:R-:W-:Y:S01]  /*3e30*/  ISETP.NE.AND P1, PT, R7, RZ, PT ;  /* 0x000000ff0700720c */ /* 0x000fe20003f25270 */
[----:B------:R-:W-:Y:S01]  /*3e40*/  IMAD.MOV R7, RZ, RZ, -R7 ;  /* 0x000000ffff077224 */ /* 0x000fe200078e0a07 */
[----:B------:R-:W-:-:S02]  /*3e50*/  LOP3.LUT R5, R5, 0x800000, RZ, 0xfc, !PT ;  /* 0x0080000005057812 */ /* 0x000fc400078efcff */
[----:B------:R-:W-:Y:S02]  /*3e60*/  FSETP.NEU.FTZ.AND P0, PT, R3, R4, PT ;  /* 0x000000040300720b */ /* 0x000fe40003f1d000 */
[----:B------:R-:W-:Y:S02]  /*3e70*/  SHF.L.U32 R6, R5, R6, RZ ;  /* 0x0000000605067219 */ /* 0x000fe400000006ff */
[----:B------:R-:W-:Y:S02]  /*3e80*/  SEL R4, R7, RZ, P2 ;  /* 0x000000ff07047207 */ /* 0x000fe40001000000 */
[----:B------:R-:W-:Y:S02]  /*3e90*/  ISETP.NE.AND P1, PT, R6, RZ, P1 ;  /* 0x000000ff0600720c */ /* 0x000fe40000f25270 */
[----:B------:R-:W-:Y:S02]  /*3ea0*/  SHF.R.U32.HI R4, RZ, R4, R5 ;  /* 0x00000004ff047219 */ /* 0x000fe40000011605 */
[----:B------:R-:W-:-:S02]  /*3eb0*/  PLOP3.LUT P0, PT, P0, P1, PT, 0xf8, 0x8f ;  /* 0x00000000008f781c */ /* 0x000fc40000703f70 */
[----:B------:R-:W-:Y:S02]  /*3ec0*/  SHF.R.U32.HI R6, RZ, 0x1, R4 ;  /* 0x00000001ff067819 */ /* 0x000fe40000011604 */
[----:B------:R-:W-:-:S04]  /*3ed0*/  SEL R3, RZ, 0x1, !P0 ;  /* 0x00000001ff037807 */ /* 0x000fc80004000000 */
[----:B------:R-:W-:-:S04]  /*3ee0*/  LOP3.LUT R3, R3, 0x1, R6, 0xf8, !PT ;  /* 0x0000000103037812 */ /* 0x000fc800078ef806 */
[----:B------:R-:W-:-:S05]  /*3ef0*/  LOP3.LUT R3, R3, R4, RZ, 0xc0, !PT ;  /* 0x0000000403037212 */ /* 0x000fca00078ec0ff */
[----:B------:R-:W-:-:S05]  /*3f00*/  IMAD.IADD R3, R6, 0x1, R3 ;  /* 0x0000000106037824 */ /* 0x000fca00078e0203 */
[----:B------:R-:W-:Y:S01]  /*3f10*/  LOP3.LUT R0, R3, R0, RZ, 0xfc, !PT ;  /* 0x0000000003007212 */ /* 0x000fe200078efcff */
[----:B------:R-:W-:Y:S06]  /*3f20*/  BRA `(.L_x_47) ;  /* 0x0000000000107947 */ /* 0x000fec0003800000 */
.L_x_46:
[----:B------:R-:W-:-:S04]  /*3f30*/  LOP3.LUT R0, R0, 0x80000000, RZ, 0xc0, !PT ;  /* 0x8000000000007812 */ /* 0x000fc800078ec0ff */
[----:B------:R-:W-:Y:S01]  /*3f40*/  LOP3.LUT R0, R0, 0x7f800000, RZ, 0xfc, !PT ;  /* 0x7f80000000007812 */ /* 0x000fe200078efcff */
[----:B------:R-:W-:Y:S06]  /*3f50*/  BRA `(.L_x_47) ;  /* 0x0000000000047947 */ /* 0x000fec0003800000 */
.L_x_45:
[----:B------:R-:W-:-:S07]  /*3f60*/  IMAD R0, R5, 0x800000, R0 ;  /* 0x0080000005007824 */ /* 0x000fce00078e0200 */
.L_x_47:
[----:B------:R-:W-:Y:S05]  /*3f70*/  BSYNC.RECONVERGENT B2 ;  /* 0x0000000000027941 */ /* 0x000fea0003800200 */
.L_x_44:
[----:B------:R-:W-:Y:S05]  /*3f80*/  BRA `(.L_x_48) ;  /* 0x0000000000207947 */ /* 0x000fea0003800000 */
.L_x_43:
[----:B------:R-:W-:-:S04]  /*3f90*/  LOP3.LUT R0, R4, 0x80000000, R3, 0x48, !PT ;  /* 0x8000000004007812 */ /* 0x000fc800078e4803 */
[----:B------:R-:W-:Y:S01]  /*3fa0*/  LOP3.LUT R0, R0, 0x7f800000, RZ, 0xfc, !PT ;  /* 0x7f80000000007812 */ /* 0x000fe200078efcff */
[----:B------:R-:W-:Y:S06]  /*3fb0*/  BRA `(.L_x_48) ;  /* 0x0000000000147947 */ /* 0x000fec0003800000 */
.L_x_42:
[----:B------:R-:W-:Y:S01]  /*3fc0*/  LOP3.LUT R0, R4, 0x80000000, R3, 0x48, !PT ;  /* 0x8000000004007812 */ /* 0x000fe200078e4803 */
[----:B------:R-:W-:Y:S06]  /*3fd0*/  BRA `(.L_x_48) ;  /* 0x00000000000c7947 */ /* 0x000fec0003800000 */
.L_x_41:
[----:B------:R-:W0:Y:S01]  /*3fe0*/  MUFU.RSQ R0, -QNAN ;  /* 0xffc0000000007908 */ /* 0x000e220000001400 */
[----:B------:R-:W-:Y:S05]  /*3ff0*/  BRA `(.L_x_48) ;  /* 0x0000000000047947 */ /* 0x000fea0003800000 */
.L_x_40:
[----:B------:R-:W-:-:S07]  /*4000*/  FADD.FTZ R0, R3, R0 ;  /* 0x0000000003007221 */ /* 0x000fce0000010000 */
.L_x_48:
[----:B------:R-:W-:Y:S05]  /*4010*/  BSYNC.RECONVERGENT B1 ;  /* 0x0000000000017941 */ /* 0x000fea0003800200 */
.L_x_38:
[----:B------:R-:W-:-:S04]  /*4020*/  IMAD.MOV.U32 R3, RZ, RZ, 0x0 ;  /* 0x00000000ff037424 */ /* 0x000fc800078e00ff */
[----:B0-----:R-:W-:Y:S05]  /*4030*/  RET.REL.NODEC R2 `(_Z14cudaRandomWalkiPfS_PiiiS_S_) ;  /* 0xffffffbc02f07950 */ /* 0x001fea0003c3ffff */
.L_x_49:
[----:B------:R-:W-:-:S00]  /*4040*/  BRA `(.L_x_49) ;  /* 0xfffffffc00fc7947 */ /* 0x000fc0000383ffff */
[----:B------:R-:W-:-:S00]  /*4050*/  NOP ;  /* 0x0000000000007918 */ /* 0x000fc00000000000 */
        /* <DEDUP_REMOVED lines=10> */
.L_x_67:


//--------------------- .nv.global.init           --------------------------
	.section	.nv.global.init,"aw",@progbits
	.align	4
.nv.global.init:
	.type		mrg32k3aM1SubSeq,@object
	.size		mrg32k3aM1SubSeq,(mrg32k3aM2SubSeq - mrg32k3aM1SubSeq)
mrg32k3aM1SubSeq:
        /*0000*/ 	.byte	0x0b, 0xcc, 0xee, 0x04, 0x73, 0x29, 0x8b, 0x6f, 0xf6, 0x53, 0x03, 0xf6, 0x23, 0xf6, 0xea, 0xda
        /* <DEDUP_REMOVED lines=125> */
	.type		mrg32k3aM2SubSeq,@object
	.size		mrg32k3aM2SubSeq,(mrg32k3aM1 - mrg32k3aM2SubSeq)
mrg32k3aM2SubSeq:
        /* <DEDUP_REMOVED lines=126> */
	.type		mrg32k3aM1,@object
	.size		mrg32k3aM1,(mrg32k3aM1Seq - mrg32k3aM1)
mrg32k3aM1:
        /* <DEDUP_REMOVED lines=144> */
	.type		mrg32k3aM1Seq,@object
	.size		mrg32k3aM1Seq,(mrg32k3aM2 - mrg32k3aM1Seq)
mrg32k3aM1Seq:
        /* <DEDUP_REMOVED lines=144> */
	.type		mrg32k3aM2,@object
	.size		mrg32k3aM2,(mrg32k3aM2Seq - mrg32k3aM2)
mrg32k3aM2:
        /* <DEDUP_REMOVED lines=144> */
	.type		mrg32k3aM2Seq,@object
	.size		mrg32k3aM2Seq,(precalc_xorwow_matrix - mrg32k3aM2Seq)
mrg32k3aM2Seq:
        /* <DEDUP_REMOVED lines=144> */
	.type		precalc_xorwow_matrix,@object
	.size		precalc_xorwow_matrix,(precalc_xorwow_offset_matrix - precalc_xorwow_matrix)
precalc_xorwow_matrix:
        /* <DEDUP_REMOVED lines=6400> */
	.type		precalc_xorwow_offset_matrix,@object
	.size		precalc_xorwow_offset_matrix,(.L_1 - precalc_xorwow_offset_matrix)
precalc_xorwow_offset_matrix:
        /* <DEDUP_REMOVED lines=6400> */
.L_1:


//--------------------- .nv.shared.reserved.0     --------------------------
	.section	.nv.shared.reserved.0,"aw",@nobits
	.weak		__nv_reservedSMEM_offset_0_alias
	.size		__nv_reservedSMEM_offset_0_alias, 0, 64
	.other		__nv_reservedSMEM_offset_0_alias,@"STO_CUDA_RESERVED_SHARED STV_DEFAULT"
__nv_reservedSMEM_offset_0_alias:
	.zero		0
	.zero		64


//--------------------- .nv.constant0._Z14cudaRandomWalkiPfS_PiiiS_S_ --------------------------
	.section	.nv.constant0._Z14cudaRandomWalkiPfS_PiiiS_S_,"a",@progbits
	.sectionflags	@""
	.align	4
.nv.constant0._Z14cudaRandomWalkiPfS_PiiiS_S_:
	.zero		952


//--------------------- SYMBOLS --------------------------

	.type		.nv.reservedSmem.offset0,@object
	.size		.nv.reservedSmem.offset0,0x4
